def matmul_kernel(
    a_ptr,
    b_ptr,
    c_ptr,
    M,
    N,
    K,
    stride_am,
    stride_ak,
    stride_bk,
    stride_bn,
    stride_cm,
    stride_cn,
    BLOCK_M: tl.constexpr,
    BLOCK_N: tl.constexpr,
    BLOCK_K: tl.constexpr,
    GROUP_M: tl.constexpr,
):
    pid = tl.program_id(axis=0)
    num_pid_m = tl.cdiv(M, BLOCK_M)
    num_pid_n = tl.cdiv(N, BLOCK_N)
    num_pid_in_group = GROUP_M * num_pid_n
    group_id = pid // num_pid_in_group
    first_pid_m = group_id * GROUP_M
    group_size_m = min(num_pid_m - first_pid_m, GROUP_M)
    pid_m = first_pid_m + ((pid % num_pid_in_group) % group_size_m)
    pid_n = (pid % num_pid_in_group) // group_size_m

    offs_am = (pid_m * BLOCK_M + tl.arange(0, BLOCK_M)) % M
    offs_bn = (pid_n * BLOCK_N + tl.arange(0, BLOCK_N)) % N
    offs_k = tl.arange(0, BLOCK_K)
    a_ptrs = a_ptr + offs_am[:, None] * stride_am + offs_k[None, :] * stride_ak
    b_ptrs = b_ptr + offs_k[:, None] * stride_bk + offs_bn[None, :] * stride_bn

    acc = tl.zeros((BLOCK_M, BLOCK_N), dtype=tl.float32)
    for kk in range(0, tl.cdiv(K, BLOCK_K)):
        a = tl.load(a_ptrs, mask=offs_k[None, :] < K - kk * BLOCK_K, other=0.0)
        b = tl.load(b_ptrs, mask=offs_k[:, None] < K - kk * BLOCK_K, other=0.0)
        acc = tl.dot(a, b, acc)
        a_ptrs += BLOCK_K * stride_ak
        b_ptrs += BLOCK_K * stride_bk

    c = acc.to(c_ptr.dtype.element_ty)
    offs_cm = pid_m * BLOCK_M + tl.arange(0, BLOCK_M)
    offs_cn = pid_n * BLOCK_N + tl.arange(0, BLOCK_N)
    c_ptrs = c_ptr + offs_cm[:, None] * stride_cm + offs_cn[None, :] * stride_cn
    mask = (offs_cm[:, None] < M) & (offs_cn[None, :] < N)
    tl.store(c_ptrs, c, mask=mask)

# config = {"BLOCK_K": 128, "BLOCK_M": 16, "BLOCK_N": 32, "GROUP_M": 8, "arch": "sm_100", "dtype": "fp8e4m3", "num_ctas": 1, "num_stages": 2, "num_warps": 8}
# arch = sm_100


// ===== COMPILED SASS (sm_100a) =====

	.target	sm_100a

	.elftype	@"ET_EXEC"


//--------------------- .note.nv.tkinfo           --------------------------
	.section	.note.nv.tkinfo,"",@"SHT_NOTE"
	.sectionflags	@"SHF_NOTE_NV_TKINFO"
	.tkinfo
        /*0018*/ 	.word	0x00000081
        /*0030*/ 	.string	""
        /*0030*/ 	.string	"ptxas-blackwell"
        /*0030*/ 	.string	"Cuda compilation tools, release 12.9, V12.9.86"
        /*0030*/ 	.string	"Build cuda_12.9.r12.9/compiler.36037853_0"
        /*0030*/ 	.string	"-v  -suppress-debug-info  -lineinfo  -arch sm_100a "



//--------------------- .note.nv.cuver            --------------------------
	.section	.note.nv.cuver,"",@"SHT_NOTE"
	.sectionflags	@"SHF_NOTE_NV_CUVER"
        /*0018*/ 	.short	0x0001
        /*001a*/ 	.short	0x0064
        /*001c*/ 	.short	0x0001
        /*001e*/ 	.short	0x0000
        /*0020*/ 	.short	0x0001
        /*0022*/ 	.short	0x0000


//--------------------- .nv.info                  --------------------------
	.section	.nv.info,"",@"SHT_CUDA_INFO"
	.align	4


	//----- nvinfo : EIATTR_REGCOUNT
	.align		4
        /*0000*/ 	.byte	0x04, 0x2f
        /*0002*/ 	.short	(.L_1 - .L_0)
	.align		4
.L_0:
        /*0004*/ 	.word	index@(matmul_kernel)
        /*0008*/ 	.word	0x000000a8


	//----- nvinfo : EIATTR_FRAME_SIZE
	.align		4
.L_1:
        /*000c*/ 	.byte	0x04, 0x11
        /*000e*/ 	.short	(.L_3 - .L_2)
	.align		4
.L_2:
        /*0010*/ 	.word	index@(matmul_kernel)
        /*0014*/ 	.word	0x00000000


	//----- nvinfo : EIATTR_MIN_STACK_SIZE
	.align		4
.L_3:
        /*0018*/ 	.byte	0x04, 0x12
        /*001a*/ 	.short	(.L_5 - .L_4)
	.align		4
.L_4:
        /*001c*/ 	.word	index@(matmul_kernel)
        /*0020*/ 	.word	0x00000000
.L_5:


//--------------------- .nv.info.matmul_kernel    --------------------------
	.section	.nv.info.matmul_kernel,"",@"SHT_CUDA_INFO"
	.sectionflags	@""
	.align	4


	//----- nvinfo : EIATTR_CUDA_API_VERSION
	.align		4
        /*0000*/ 	.byte	0x04, 0x37
        /*0002*/ 	.short	(.L_7 - .L_6)
.L_6:
        /*0004*/ 	.word	0x00000081


	//----- nvinfo : EIATTR_KPARAM_INFO
	.align		4
.L_7:
        /*0008*/ 	.byte	0x04, 0x17
        /*000a*/ 	.short	(.L_9 - .L_8)
.L_8:
        /*000c*/ 	.word	0x00000000
        /*0010*/ 	.short	0x000d
        /*0012*/ 	.short	0x0048
        /*0014*/ 	.byte	0x00, 0xf4, 0x21, 0x00


	//----- nvinfo : EIATTR_KPARAM_INFO
	.align		4
.L_9:
        /*0018*/ 	.byte	0x04, 0x17
        /*001a*/ 	.short	(.L_11 - .L_10)
.L_10:
        /*001c*/ 	.word	0x00000000
        /*0020*/ 	.short	0x000c
        /*0022*/ 	.short	0x0040
        /*0024*/ 	.byte	0x00, 0xf4, 0x21, 0x00


	//----- nvinfo : EIATTR_KPARAM_INFO
	.align		4
.L_11:
        /*0028*/ 	.byte	0x04, 0x17
        /*002a*/ 	.short	(.L_13 - .L_12)
.L_12:
        /*002c*/ 	.word	0x00000000
        /*0030*/ 	.short	0x000b
        /*0032*/ 	.short	0x0038
        /*0034*/ 	.byte	0x00, 0xf0, 0x11, 0x00


	//----- nvinfo : EIATTR_KPARAM_INFO
	.align		4
.L_13:
        /*0038*/ 	.byte	0x04, 0x17
        /*003a*/ 	.short	(.L_15 - .L_14)
.L_14:
        /*003c*/ 	.word	0x00000000
        /*0040*/ 	.short	0x000a
        /*0042*/ 	.short	0x0034
        /*0044*/ 	.byte	0x00, 0xf0, 0x11, 0x00


	//----- nvinfo : EIATTR_KPARAM_INFO
	.align		4
.L_15:
        /*0048*/ 	.byte	0x04, 0x17
        /*004a*/ 	.short	(.L_17 - .L_16)
.L_16:
        /*004c*/ 	.word	0x00000000
        /*0050*/ 	.short	0x0009
        /*0052*/ 	.short	0x0030
        /*0054*/ 	.byte	0x00, 0xf0, 0x11, 0x00


	//----- nvinfo : EIATTR_KPARAM_INFO
	.align		4
.L_17:
        /*0058*/ 	.byte	0x04, 0x17
        /*005a*/ 	.short	(.L_19 - .L_18)
.L_18:
        /*005c*/ 	.word	0x00000000
        /*0060*/ 	.short	0x0008
        /*0062*/ 	.short	0x002c
        /*0064*/ 	.byte	0x00, 0xf0, 0x11, 0x00


	//----- nvinfo : EIATTR_KPARAM_INFO
	.align		4
.L_19:
        /*0068*/ 	.byte	0x04, 0x17
        /*006a*/ 	.short	(.L_21 - .L_20)
.L_20:
        /*006c*/ 	.word	0x00000000
        /*0070*/ 	.short	0x0007
        /*0072*/ 	.short	0x0028
        /*0074*/ 	.byte	0x00, 0xf0, 0x11, 0x00


	//----- nvinfo : EIATTR_KPARAM_INFO
	.align		4
.L_21:
        /*0078*/ 	.byte	0x04, 0x17
        /*007a*/ 	.short	(.L_23 - .L_22)
.L_22:
        /*007c*/ 	.word	0x00000000
        /*0080*/ 	.short	0x0006
        /*0082*/ 	.short	0x0024
        /*0084*/ 	.byte	0x00, 0xf0, 0x11, 0x00


	//----- nvinfo : EIATTR_KPARAM_INFO
	.align		4
.L_23:
        /*0088*/ 	.byte	0x04, 0x17
        /*008a*/ 	.short	(.L_25 - .L_24)
.L_24:
        /*008c*/ 	.word	0x00000000
        /*0090*/ 	.short	0x0005
        /*0092*/ 	.short	0x0020
        /*0094*/ 	.byte	0x00, 0xf0, 0x11, 0x00


	//----- nvinfo : EIATTR_KPARAM_INFO
	.align		4
.L_25:
        /*0098*/ 	.byte	0x04, 0x17
        /*009a*/ 	.short	(.L_27 - .L_26)
.L_26:
        /*009c*/ 	.word	0x00000000
        /*00a0*/ 	.short	0x0004
        /*00a2*/ 	.short	0x001c
        /*00a4*/ 	.byte	0x00, 0xf0, 0x11, 0x00


	//----- nvinfo : EIATTR_KPARAM_INFO
	.align		4
.L_27:
        /*00a8*/ 	.byte	0x04, 0x17
        /*00aa*/ 	.short	(.L_29 - .L_28)
.L_28:
        /*00ac*/ 	.word	0x00000000
        /*00b0*/ 	.short	0x0003
        /*00b2*/ 	.short	0x0018
        /*00b4*/ 	.byte	0x00, 0xf0, 0x11, 0x00


	//----- nvinfo : EIATTR_KPARAM_INFO
	.align		4
.L_29:
        /*00b8*/ 	.byte	0x04, 0x17
        /*00ba*/ 	.short	(.L_31 - .L_30)
.L_30:
        /*00bc*/ 	.word	0x00000000
        /*00c0*/ 	.short	0x0002
        /*00c2*/ 	.short	0x0010
        /*00c4*/ 	.byte	0x00, 0xf4, 0x21, 0x00


	//----- nvinfo : EIATTR_KPARAM_INFO
	.align		4
.L_31:
        /*00c8*/ 	.byte	0x04, 0x17
        /*00ca*/ 	.short	(.L_33 - .L_32)
.L_32:
        /*00cc*/ 	.word	0x00000000
        /*00d0*/ 	.short	0x0001
        /*00d2*/ 	.short	0x0008
        /*00d4*/ 	.byte	0x00, 0xf4, 0x21, 0x00


	//----- nvinfo : EIATTR_KPARAM_INFO
	.align		4
.L_33:
        /*00d8*/ 	.byte	0x04, 0x17
        /*00da*/ 	.short	(.L_35 - .L_34)
.L_34:
        /*00dc*/ 	.word	0x00000000
        /*00e0*/ 	.short	0x0000
        /*00e2*/ 	.short	0x0000
        /*00e4*/ 	.byte	0x00, 0xf4, 0x21, 0x00


	//----- nvinfo : EIATTR_SPARSE_MMA_MASK
	.align		4
.L_35:
        /*00e8*/ 	.byte	0x03, 0x50
        /*00ea*/ 	.short	0x0000


	//----- nvinfo : EIATTR_MAXREG_COUNT
	.align		4
        /*00ec*/ 	.byte	0x03, 0x1b
        /*00ee*/ 	.short	0x00ff


	//----- nvinfo : EIATTR_NUM_BARRIERS
	.align		4
        /*00f0*/ 	.byte	0x02, 0x4c
        /*00f2*/ 	.byte	0x01
	.zero		1


	//----- nvinfo : EIATTR_VRC_CTA_INIT_COUNT
	.align		4
        /*00f4*/ 	.byte	0x02, 0x4a
	.zero		1
	.zero		1


	//----- nvinfo : EIATTR_EXIT_INSTR_OFFSETS
	.align		4
        /*00f8*/ 	.byte	0x04, 0x1c
        /*00fa*/ 	.short	(.L_37 - .L_36)


	//   ....[0]....
.L_36:
        /*00fc*/ 	.word	0x00003450


	//   ....[1]....
        /*0100*/ 	.word	0x00003480


	//----- nvinfo : EIATTR_REQNTID
	.align		4
.L_37:
        /*0104*/ 	.byte	0x04, 0x10
        /*0106*/ 	.short	(.L_39 - .L_38)
.L_38:
        /*0108*/ 	.word	0x00000100
        /*010c*/ 	.word	0x00000001
        /*0110*/ 	.word	0x00000001


	//----- nvinfo : EIATTR_CBANK_PARAM_SIZE
	.align		4
.L_39:
        /*0114*/ 	.byte	0x03, 0x19
        /*0116*/ 	.short	0x0050


	//----- nvinfo : EIATTR_PARAM_CBANK
	.align		4
        /*0118*/ 	.byte	0x04, 0x0a
        /*011a*/ 	.short	(.L_41 - .L_40)
	.align		4
.L_40:
        /*011c*/ 	.word	index@(.nv.constant0.matmul_kernel)
        /*0120*/ 	.short	0x0380
        /*0122*/ 	.short	0x0050


	//----- nvinfo : EIATTR_SW_WAR
	.align		4
.L_41:
        /*0124*/ 	.byte	0x04, 0x36
        /*0126*/ 	.short	(.L_43 - .L_42)
.L_42:
        /*0128*/ 	.word	0x00000008
.L_43:


//--------------------- .nv.compat                --------------------------
	.section	.nv.compat,"",@"SHT_CUDA_COMPAT_INFO"
	.align	4
        /*0000*/ 	.byte	0x02, 0x02, 0x02, 0x00, 0x02, 0x05, 0x05, 0x00, 0x02, 0x03, 0x00, 0x00, 0x02, 0x06, 0x01, 0x00


//--------------------- .nv.callgraph             --------------------------
	.section	.nv.callgraph,"",@"SHT_CUDA_CALLGRAPH"
	.align	4
	.sectionentsize	8
	.align		4
        /*0000*/ 	.word	0x00000000
	.align		4
        /*0004*/ 	.word	0xffffffff
	.align		4
        /*0008*/ 	.word	0x00000000
	.align		4
        /*000c*/ 	.word	0xfffffffe
	.align		4
        /*0010*/ 	.word	0x00000000
	.align		4
        /*0014*/ 	.word	0xfffffffd
	.align		4
        /*0018*/ 	.word	0x00000000
	.align		4
        /*001c*/ 	.word	0xfffffffc


//--------------------- .text.matmul_kernel       --------------------------
	.section	.text.matmul_kernel,"ax",@progbits
	.align	128
        .global         matmul_kernel
        .type           matmul_kernel,@function
        .size           matmul_kernel,(.L_x_3 - matmul_kernel)
        .other          matmul_kernel,@"STO_CUDA_ENTRY STV_DEFAULT"
matmul_kernel:
.text.matmul_kernel:
[----:B------:R-:W0:Y:S08]  /*0000*/  LDC R1, c[0x0][0x37c] ;  /* 0x0000df00ff017b82 */ /* 0x000e300000000800 */
[----:B------:R-:W1:Y:S01]  /*0010*/  LDC.64 R30, c[0x0][0x398] ;  /* 0x0000e600ff1e7b82 */ /* 0x000e620000000a00 */
[----:B------:R-:W2:Y:S01]  /*0020*/  S2R R5, SR_CTAID.X ;  /* 0x0000000000057919 */ /* 0x000ea20000002500 */
[----:B------:R-:W-:Y:S01]  /*0030*/  UMOV UR4, 0x400 ;  /* 0x0000040000047882 */ /* 0x000fe20000000000 */
[----:B------:R-:W3:Y:S05]  /*0040*/  LDCU.64 UR6, c[0x0][0x358] ;  /* 0x00006b00ff0677ac */ /* 0x000eea0008000a00 */
[----:B------:R-:W4:Y:S01]  /*0050*/  S2UR UR5, SR_CgaCtaId ;  /* 0x00000000000579c3 */ /* 0x000f220000008800 */
[----:B-1----:R-:W-:-:S05]  /*0060*/  VIADD R0, R31, 0x1f ;  /* 0x0000001f1f007836 */ /* 0x002fca0000000000 */
[----:B------:R-:W-:Y:S01]  /*0070*/  SHF.R.S32.HI R3, RZ, 0x1f, R0 ;  /* 0x0000001fff037819 */ /* 0x000fe20000011400 */
[----:B----4-:R-:W-:-:S03]  /*0080*/  ULEA UR4, UR5, UR4, 0x18 ;  /* 0x0000000405047291 */ /* 0x010fc6000f8ec0ff */
[----:B------:R-:W-:Y:S02]  /*0090*/  LEA.HI R3, R3, R0, RZ, 0x5 ;  /* 0x0000000003037211 */ /* 0x000fe400078f28ff */
[----:B--2---:R-:W-:Y:S02]  /*00a0*/  IABS R8, R5 ;  /* 0x0000000500087213 */ /* 0x004fe40000000000 */
[----:B------:R-:W-:-:S05]  /*00b0*/  SHF.R.S32.HI R3, RZ, 0x5, R3 ;  /* 0x00000005ff037819 */ /* 0x000fca0000011403 */
[----:B------:R-:W-:-:S05]  /*00c0*/  IMAD.SHL.U32 R4, R3, 0x8, RZ ;  /* 0x0000000803047824 */ /* 0x000fca00078e00ff */
[-C--:B------:R-:W-:Y:S02]  /*00d0*/  IABS R7, R4.reuse ;  /* 0x0000000400077213 */ /* 0x080fe40000000000 */
[----:B------:R-:W-:Y:S02]  /*00e0*/  IABS R10, R4 ;  /* 0x00000004000a7213 */ /* 0x000fe40000000000 */
[----:B------:R-:W1:Y:S08]  /*00f0*/  I2F.RP R0, R7 ;  /* 0x0000000700007306 */ /* 0x000e700000209400 */
[----:B-1----:R-:W1:Y:S02]  /*0100*/  MUFU.RCP R0, R0 ;  /* 0x0000000000007308 */ /* 0x002e640000001000 */
[----:B-1----:R-:W-:-:S02]  /*0110*/  VIADD R2, R0, 0xffffffe ;  /* 0x0ffffffe00027836 */ /* 0x002fc40000000000 */
[----:B------:R-:W-:-:S04]  /*0120*/  IMAD.MOV R0, RZ, RZ, -R10 ;  /* 0x000000ffff007224 */ /* 0x000fc800078e0a0a */
[----:B------:R1:W2:Y:S02]  /*0130*/  F2I.FTZ.U32.TRUNC.NTZ R3, R2 ;  /* 0x0000000200037305 */ /* 0x0002a4000021f000 */
[----:B-1----:R-:W-:Y:S02]  /*0140*/  IMAD.MOV.U32 R2, RZ, RZ, RZ ;  /* 0x000000ffff027224 */ /* 0x002fe400078e00ff */
[----:B--2---:R-:W-:-:S04]  /*0150*/  IMAD.MOV R6, RZ, RZ, -R3 ;  /* 0x000000ffff067224 */ /* 0x004fc800078e0a03 */
[----:B------:R-:W-:Y:S02]  /*0160*/  IMAD R9, R6, R7, RZ ;  /* 0x0000000706097224 */ /* 0x000fe400078e02ff */
[----:B------:R-:W-:Y:S02]  /*0170*/  IMAD.MOV.U32 R6, RZ, RZ, R8 ;  /* 0x000000ffff067224 */ /* 0x000fe400078e0008 */
[----:B------:R-:W-:-:S06]  /*0180*/  IMAD.HI.U32 R3, R3, R9, R2 ;  /* 0x0000000903037227 */ /* 0x000fcc00078e0002 */
[----:B------:R-:W-:-:S04]  /*0190*/  IMAD.HI.U32 R3, R3, R6, RZ ;  /* 0x0000000603037227 */ /* 0x000fc800078e00ff */
[----:B------:R-:W-:-:S05]  /*01a0*/  IMAD R0, R3, R0, R6 ;  /* 0x0000000003007224 */ /* 0x000fca00078e0206 */
[----:B------:R-:W-:-:S13]  /*01b0*/  ISETP.GT.U32.AND P1, PT, R7, R0, PT ;  /* 0x000000000700720c */ /* 0x000fda0003f24070 */
[----:B------:R-:W-:Y:S02]  /*01c0*/  @!P1 IMAD.IADD R0, R0, 0x1, -R7 ;  /* 0x0000000100009824 */ /* 0x000fe400078e0a07 */
[----:B------:R-:W-:Y:S01]  /*01d0*/  @!P1 VIADD R3, R3, 0x1 ;  /* 0x0000000103039836 */ /* 0x000fe20000000000 */
[----:B------:R-:W-:Y:S02]  /*01e0*/  ISETP.NE.AND P1, PT, R4, RZ, PT ;  /* 0x000000ff0400720c */ /* 0x000fe40003f25270 */
[----:B------:R-:W-:Y:S02]  /*01f0*/  ISETP.GE.U32.AND P0, PT, R0, R7, PT ;  /* 0x000000070000720c */ /* 0x000fe40003f06070 */
[----:B------:R-:W-:-:S04]  /*0200*/  LOP3.LUT R0, R5, R4, RZ, 0x3c, !PT ;  /* 0x0000000405007212 */ /* 0x000fc800078e3cff */
[----:B------:R-:W-:Y:S01]  /*0210*/  ISETP.GE.AND P2, PT, R0, RZ, PT ;  /* 0x000000ff0000720c */ /* 0x000fe20003f46270 */
[----:B------:R-:W-:-:S06]  /*0220*/  VIADD R0, R30, 0xf ;  /* 0x0000000f1e007836 */ /* 0x000fcc0000000000 */
[----:B------:R-:W-:-:S04]  /*0230*/  @P0 VIADD R3, R3, 0x1 ;  /* 0x0000000103030836 */ /* 0x000fc80000000000 */
[----:B------:R-:W-:Y:S01]  /*0240*/  IMAD.MOV.U32 R2, RZ, RZ, R3 ;  /* 0x000000ffff027224 */ /* 0x000fe200078e0003 */
[----:B------:R-:W-:-:S03]  /*0250*/  SHF.R.S32.HI R3, RZ, 0x1f, R0 ;  /* 0x0000001fff037819 */ /* 0x000fc60000011400 */
[----:B------:R-:W-:Y:S01]  /*0260*/  @!P2 IMAD.MOV R2, RZ, RZ, -R2 ;  /* 0x000000ffff02a224 */ /* 0x000fe200078e0a02 */
[----:B------:R-:W-:Y:S02]  /*0270*/  @!P1 LOP3.LUT R2, RZ, R4, RZ, 0x33, !PT ;  /* 0x00000004ff029212 */ /* 0x000fe400078e33ff */
[----:B------:R-:W-:-:S03]  /*0280*/  LEA.HI R3, R3, R0, RZ, 0x4 ;  /* 0x0000000003037211 */ /* 0x000fc600078f20ff */
[----:B------:R-:W-:Y:S02]  /*0290*/  IMAD.SHL.U32 R6, R2, 0x8, RZ ;  /* 0x0000000802067824 */ /* 0x000fe400078e00ff */
[----:B------:R-:W-:-:S03]  /*02a0*/  IMAD.MOV R2, RZ, RZ, -R2 ;  /* 0x000000ffff027224 */ /* 0x000fc600078e0a02 */
[----:B------:R-:W-:Y:S01]  /*02b0*/  LEA.HI.SX32 R3, R3, -R6, 0x1c ;  /* 0x8000000603037211 */ /* 0x000fe200078fe2ff */
[----:B------:R-:W-:-:S03]  /*02c0*/  IMAD R4, R4, R2, R5 ;  /* 0x0000000204047224 */ /* 0x000fc600078e0205 */
[----:B------:R-:W-:Y:S02]  /*02d0*/  VIMNMX R11, PT, PT, R3, 0x8, PT ;  /* 0x00000008030b7848 */ /* 0x000fe40003fe0100 */
[----:B------:R-:W-:Y:S02]  /*02e0*/  IABS R9, R4 ;  /* 0x0000000400097213 */ /* 0x000fe40000000000 */
[----:B------:R-:W-:-:S04]  /*02f0*/  IABS R7, R11 ;  /* 0x0000000b00077213 */ /* 0x000fc80000000000 */
[----:B------:R-:W1:Y:S08]  /*0300*/  I2F.RP R0, R7 ;  /* 0x0000000700007306 */ /* 0x000e700000209400 */
[----:B-1----:R-:W1:Y:S02]  /*0310*/  MUFU.RCP R0, R0 ;  /* 0x0000000000007308 */ /* 0x002e640000001000 */
[----:B-1----:R-:W-:-:S06]  /*0320*/  VIADD R3, R0, 0xffffffe ;  /* 0x0ffffffe00037836 */ /* 0x002fcc0000000000 */
[----:B------:R-:W1:Y:S02]  /*0330*/  F2I.FTZ.U32.TRUNC.NTZ R3, R3 ;  /* 0x0000000300037305 */ /* 0x000e64000021f000 */
[----:B-1----:R-:W-:-:S04]  /*0340*/  IMAD.MOV R8, RZ, RZ, -R3 ;  /* 0x000000ffff087224 */ /* 0x002fc800078e0a03 */
[----:B------:R-:W-:Y:S01]  /*0350*/  IMAD.MOV.U32 R2, RZ, RZ, R8 ;  /* 0x000000ffff027224 */ /* 0x000fe200078e0008 */
[----:B------:R-:W-:-:S03]  /*0360*/  IABS R8, R11 ;  /* 0x0000000b00087213 */ /* 0x000fc60000000000 */
[----:B------:R-:W-:Y:S02]  /*0370*/  IMAD R5, R2, R7, RZ ;  /* 0x0000000702057224 */ /* 0x000fe400078e02ff */
[----:B------:R-:W-:Y:S02]  /*0380*/  IMAD.MOV.U32 R2, RZ, RZ, RZ ;  /* 0x000000ffff027224 */ /* 0x000fe400078e00ff */
[----:B------:R-:W-:Y:S02]  /*0390*/  IMAD.MOV R0, RZ, RZ, -R8 ;  /* 0x000000ffff007224 */ /* 0x000fe400078e0a08 */
[----:B------:R-:W-:Y:S01]  /*03a0*/  IMAD.HI.U32 R2, R3, R5, R2 ;  /* 0x0000000503027227 */ /* 0x000fe200078e0002 */
[----:B------:R-:W-:Y:S01]  /*03b0*/  LOP3.LUT R3, R4, R11, RZ, 0x3c, !PT ;  /* 0x0000000b04037212 */ /* 0x000fe200078e3cff */
[----:B------:R-:W1:Y:S03]  /*03c0*/  S2R R5, SR_TID.X ;  /* 0x0000000000057919 */ /* 0x000e660000002100 */
[----:B------:R-:W-:Y:S01]  /*03d0*/  ISETP.GE.AND P2, PT, R3, RZ, PT ;  /* 0x000000ff0300720c */ /* 0x000fe20003f46270 */
[----:B------:R-:W-:-:S04]  /*03e0*/  IMAD.HI.U32 R2, R2, R9, RZ ;  /* 0x0000000902027227 */ /* 0x000fc800078e00ff */
[----:B------:R-:W-:Y:S02]  /*03f0*/  IMAD R0, R2, R0, R9 ;  /* 0x0000000002007224 */ /* 0x000fe400078e0209 */
[----:B------:R-:W2:Y:S03]  /*0400*/  LDC R9, c[0x0][0x3a0] ;  /* 0x0000e800ff097b82 */ /* 0x000ea60000000800 */
[----:B------:R-:W-:-:S13]  /*0410*/  ISETP.GT.U32.AND P1, PT, R7, R0, PT ;  /* 0x000000000700720c */ /* 0x000fda0003f24070 */
[----:B------:R-:W-:Y:S02]  /*0420*/  @!P1 IMAD.IADD R0, R0, 0x1, -R7 ;  /* 0x0000000100009824 */ /* 0x000fe400078e0a07 */
[----:B------:R-:W-:Y:S01]  /*0430*/  @!P1 VIADD R2, R2, 0x1 ;  /* 0x0000000102029836 */ /* 0x000fe20000000000 */
[----:B------:R-:W-:Y:S02]  /*0440*/  ISETP.NE.AND P1, PT, R11, RZ, PT ;  /* 0x000000ff0b00720c */ /* 0x000fe40003f25270 */
[----:B------:R-:W-:Y:S02]  /*0450*/  ISETP.GE.U32.AND P0, PT, R0, R7, PT ;  /* 0x000000070000720c */ /* 0x000fe40003f06070 */
[----:B------:R-:W4:Y:S01]  /*0460*/  S2R R0, SR_TID.X ;  /* 0x0000000000007919 */ /* 0x000f220000002100 */
[----:B--2---:R-:W-:-:S10]  /*0470*/  VIADD R9, R9, 0x7f ;  /* 0x0000007f09097836 */ /* 0x004fd40000000000 */
[----:B------:R-:W-:Y:S01]  /*0480*/  @P0 VIADD R2, R2, 0x1 ;  /* 0x0000000102020836 */ /* 0x000fe20000000000 */
[----:B------:R-:W-:-:S03]  /*0490*/  ISETP.GT.AND P0, PT, R9, 0x7f, PT ;  /* 0x0000007f0900780c */ /* 0x000fc60003f04270 */
[----:B------:R-:W-:-:S04]  /*04a0*/  IMAD.MOV.U32 R21, RZ, RZ, R2 ;  /* 0x000000ffff157224 */ /* 0x000fc800078e0002 */
[----:B------:R-:W-:Y:S01]  /*04b0*/  @!P2 IMAD.MOV R21, RZ, RZ, -R21 ;  /* 0x000000ffff15a224 */ /* 0x000fe200078e0a15 */
[----:B------:R-:W-:-:S05]  /*04c0*/  @!P1 LOP3.LUT R21, RZ, R11, RZ, 0x33, !PT ;  /* 0x0000000bff159212 */ /* 0x000fca00078e33ff */
[----:B------:R-:W-:Y:S02]  /*04d0*/  IMAD.MOV R2, RZ, RZ, -R21 ;  /* 0x000000ffff027224 */ /* 0x000fe400078e0a15 */
[----:B------:R-:W-:Y:S02]  /*04e0*/  IMAD.SHL.U32 R21, R21, 0x20, RZ ;  /* 0x0000002015157824 */ /* 0x000fe400078e00ff */
[----:B------:R-:W-:Y:S01]  /*04f0*/  IMAD R2, R11, R2, R4 ;  /* 0x000000020b027224 */ /* 0x000fe200078e0204 */
[----:B----4-:R-:W-:-:S03]  /*0500*/  LOP3.LUT R3, R0, 0xf, RZ, 0xc0, !PT ;  /* 0x0000000f00037812 */ /* 0x010fc600078ec0ff */
[----:B------:R-:W-:Y:S01]  /*0510*/  IMAD.IADD R2, R6, 0x1, R2 ;  /* 0x0000000106027824 */ /* 0x000fe200078e0202 */
[--C-:B------:R-:W-:Y:S01]  /*0520*/  SHF.R.U32.HI R65, RZ, 0x4, R0.reuse ;  /* 0x00000004ff417819 */ /* 0x100fe20000011600 */
[C---:B------:R-:W-:Y:S01]  /*0530*/  @!P0 IMAD.SHL.U32 R22, R0.reuse, 0x20, RZ ;  /* 0x0000002000168824 */ /* 0x040fe200078e00ff */
[----:B------:R-:W-:Y:S01]  /*0540*/  LOP3.LUT R10, R0, 0x80, RZ, 0xc0, !PT ;  /* 0x00000080000a7812 */ /* 0x000fe200078ec0ff */
[----:B------:R-:W-:Y:S01]  /*0550*/  IMAD R20, R2, 0x10, R3 ;  /* 0x0000001002147824 */ /* 0x000fe200078e0203 */
[----:B-1----:R-:W-:Y:S02]  /*0560*/  LOP3.LUT R3, R5, 0x80, RZ, 0xc0, !PT ;  /* 0x0000008005037812 */ /* 0x002fe400078ec0ff */
[----:B------:R-:W-:Y:S02]  /*0570*/  @!P0 CS2R R4, SRZ ;  /* 0x0000000000048805 */ /* 0x000fe4000001ff00 */
[----:B------:R-:W-:Y:S02]  /*0580*/  SHF.R.U32.HI R8, RZ, 0x4, R0 ;  /* 0x00000004ff087819 */ /* 0x000fe40000011600 */
[----:B------:R-:W-:-:S02]  /*0590*/  @!P0 CS2R R6, SRZ ;  /* 0x0000000000068805 */ /* 0x000fc4000001ff00 */
[----:B------:R-:W-:Y:S02]  /*05a0*/  SHF.R.U32.HI R2, RZ, 0x6, R0 ;  /* 0x00000006ff027819 */ /* 0x000fe40000011600 */
[----:B------:R-:W-:Y:S01]  /*05b0*/  SGXT.U32 R65, R65, 0x4 ;  /* 0x000000044141781a */ /* 0x000fe20000000000 */
[----:B0--3--:R-:W-:Y:S06]  /*05c0*/  @!P0 BRA `(.L_x_0) ;  /* 0x0000002800d88947 */ /* 0x009fec0003800000 */
[----:B------:R-:W-:Y:S01]  /*05d0*/  IABS R14, R30 ;  /* 0x0000001e000e7213 */ /* 0x000fe20000000000 */
[----:B------:R-:W0:Y:S01]  /*05e0*/  LDCU UR5, c[0x0][0x3b0] ;  /* 0x00007600ff0577ac */ /* 0x000e220008000800 */
[----:B------:R-:W-:Y:S01]  /*05f0*/  IABS R32, R31 ;  /* 0x0000001f00207213 */ /* 0x000fe20000000000 */
[----:B------:R-:W1:Y:S01]  /*0600*/  LDC R62, c[0x0][0x3a8] ;  /* 0x0000ea00ff3e7b82 */ /* 0x000e620000000800 */
[----:B------:R-:W2:Y:S01]  /*0610*/  I2F.RP R12, R14 ;  /* 0x0000000e000c7306 */ /* 0x000ea20000209400 */
[----:B------:R-:W-:Y:S01]  /*0620*/  LEA.HI R24, R10, R21, RZ, 0x19 ;  /* 0x000000150a187211 */ /* 0x000fe200078fc8ff */
[----:B------:R-:W3:Y:S01]  /*0630*/  LDCU UR8, c[0x0][0x3a4] ;  /* 0x00007480ff0877ac */ /* 0x000ee20008000800 */
[----:B------:R-:W-:Y:S01]  /*0640*/  IABS R15, R20 ;  /* 0x00000014000f7213 */ /* 0x000fe20000000000 */
[----:B------:R-:W-:Y:S01]  /*0650*/  VIADD R63, R8, 0x30 ;  /* 0x00000030083f7836 */ /* 0x000fe20000000000 */
[----:B------:R-:W-:Y:S01]  /*0660*/  ISETP.GE.AND P6, PT, R20, RZ, PT ;  /* 0x000000ff1400720c */ /* 0x000fe20003fc6270 */
[----:B------:R-:W-:Y:S01]  /*0670*/  VIADD R17, R24, 0x1a ;  /* 0x0000001a18117836 */ /* 0x000fe20000000000 */
[----:B------:R-:W-:Y:S01]  /*0680*/  ISETP.NE.AND P5, PT, R30, RZ, PT ;  /* 0x000000ff1e00720c */ /* 0x000fe20003fa5270 */
[----:B------:R-:W4:Y:S01]  /*0690*/  I2F.RP R11, R32 ;  /* 0x00000020000b7306 */ /* 0x000f220000209400 */
[C---:B------:R-:W-:Y:S01]  /*06a0*/  VIADD R16, R24.reuse, 0x1c ;  /* 0x0000001c18107836 */ /* 0x040fe20000000000 */
[----:B------:R-:W-:Y:S01]  /*06b0*/  IABS R27, R24 ;  /* 0x00000018001b7213 */ /* 0x000fe20000000000 */
[C---:B------:R-:W-:Y:S01]  /*06c0*/  VIADD R18, R24.reuse, 0x18 ;  /* 0x0000001818127836 */ /* 0x040fe20000000000 */
[----:B------:R-:W5:Y:S01]  /*06d0*/  LDCU.128 UR12, c[0x0][0x380] ;  /* 0x00007000ff0c77ac */ /* 0x000f620008000c00 */
[C---:B------:R-:W-:Y:S01]  /*06e0*/  VIADD R26, R24.reuse, 0xc ;  /* 0x0000000c181a7836 */ /* 0x040fe20000000000 */
[C---:B------:R-:W-:Y:S01]  /*06f0*/  LOP3.LUT R75, R65.reuse, 0x10, RZ, 0xfc, !PT ;  /* 0x00000010414b7812 */ /* 0x040fe200078efcff */
[C---:B------:R-:W-:Y:S01]  /*0700*/  VIADD R22, R24.reuse, 0xe ;  /* 0x0000000e18167836 */ /* 0x040fe20000000000 */
[----:B--2---:R-:W2:Y:S01]  /*0710*/  MUFU.RCP R12, R12 ;  /* 0x0000000c000c7308 */ /* 0x004ea20000001000 */
[C---:B------:R-:W-:Y:S01]  /*0720*/  VIADD R33, R24.reuse, 0x8 ;  /* 0x0000000818217836 */ /* 0x040fe20000000000 */
[----:B------:R-:W0:Y:S01]  /*0730*/  LDCU UR9, c[0x0][0x3ac] ;  /* 0x00007580ff0977ac */ /* 0x000e220008000800 */
[C---:B------:R-:W-:Y:S01]  /*0740*/  VIADD R34, R24.reuse, 0x6 ;  /* 0x0000000618227836 */ /* 0x040fe20000000000 */
[----:B------:R-:W-:Y:S01]  /*0750*/  IABS R23, R22 ;  /* 0x0000001600177213 */ /* 0x000fe20000000000 */
[C---:B------:R-:W-:Y:S01]  /*0760*/  VIADD R35, R24.reuse, 0x4 ;  /* 0x0000000418237836 */ /* 0x040fe20000000000 */
[----:B------:R-:W-:Y:S01]  /*0770*/  IABS R25, R33 ;  /* 0x0000002100197213 */ /* 0x000fe20000000000 */
[----:B------:R-:W-:Y:S01]  /*0780*/  VIADD R36, R24, 0x2 ;  /* 0x0000000218247836 */ /* 0x000fe20000000000 */
[----:B----4-:R-:W4:Y:S01]  /*0790*/  MUFU.RCP R11, R11 ;  /* 0x0000000b000b7308 */ /* 0x010f220000001000 */
[C---:B------:R-:W-:Y:S01]  /*07a0*/  LOP3.LUT R73, R65.reuse, 0x20, RZ, 0xfc, !PT ;  /* 0x0000002041497812 */ /* 0x040fe200078efcff */
[----:B------:R-:W-:Y:S01]  /*07b0*/  VIADD R61, R8, 0x70 ;  /* 0x00000070083d7836 */ /* 0x000fe20000000000 */
[----:B------:R-:W-:Y:S01]  /*07c0*/  LOP3.LUT R71, R65, 0x40, RZ, 0xfc, !PT ;  /* 0x0000004041477812 */ /* 0x000fe200078efcff */
[----:B-1----:R-:W-:Y:S01]  /*07d0*/  IMAD R63, R63, R62, RZ ;  /* 0x0000003e3f3f7224 */ /* 0x002fe200078e02ff */
[----:B------:R-:W-:Y:S01]  /*07e0*/  IABS R29, R36 ;  /* 0x00000024001d7213 */ /* 0x000fe20000000000 */
[-C--:B------:R-:W-:Y:S01]  /*07f0*/  IMAD R61, R61, R62.reuse, RZ ;  /* 0x0000003e3d3d7224 */ /* 0x080fe200078e02ff */
[----:B------:R-:W-:Y:S01]  /*0800*/  LOP3.LUT R69, R65, 0x50, RZ, 0xfc, !PT ;  /* 0x0000005041457812 */ /* 0x000fe200078efcff */
[----:B------:R-:W-:Y:S01]  /*0810*/  IMAD R71, R71, R62, RZ ;  /* 0x0000003e47477224 */ /* 0x000fe200078e02ff */
[----:B------:R-:W-:Y:S01]  /*0820*/  LOP3.LUT R67, R65, 0x60, RZ, 0xfc, !PT ;  /* 0x0000006041437812 */ /* 0x000fe200078efcff */
[----:B--2---:R-:W-:Y:S01]  /*0830*/  VIADD R6, R12, 0xffffffe ;  /* 0x0ffffffe0c067836 */ /* 0x004fe20000000000 */
[----:B------:R-:W-:Y:S01]  /*0840*/  LOP3.LUT R59, R0, 0x7f, RZ, 0xc0, !PT ;  /* 0x0000007f003b7812 */ /* 0x000fe200078ec0ff */
[----:B------:R-:W-:-:S02]  /*0850*/  VIADD R12, R24, 0x1e ;  /* 0x0000001e180c7836 */ /* 0x000fc40000000000 */
[----:B------:R1:W2:Y:S01]  /*0860*/  F2I.FTZ.U32.TRUNC.NTZ R7, R6 ;  /* 0x0000000600077305 */ /* 0x0002a2000021f000 */
[-C--:B------:R-:W-:Y:S02]  /*0870*/  IMAD R65, R65, R62.reuse, RZ ;  /* 0x0000003e41417224 */ /* 0x080fe400078e02ff */
[----:B----4-:R-:W-:Y:S02]  /*0880*/  VIADD R4, R11, 0xffffffe ;  /* 0x0ffffffe0b047836 */ /* 0x010fe40000000000 */
[-C--:B------:R-:W-:Y:S02]  /*0890*/  IMAD R67, R67, R62.reuse, RZ ;  /* 0x0000003e43437224 */ /* 0x080fe400078e02ff */
[-C--:B------:R-:W-:Y:S01]  /*08a0*/  IMAD R69, R69, R62.reuse, RZ ;  /* 0x0000003e45457224 */ /* 0x080fe200078e02ff */
[----:B------:R4:W0:Y:S01]  /*08b0*/  F2I.FTZ.U32.TRUNC.NTZ R5, R4 ;  /* 0x0000000400057305 */ /* 0x000822000021f000 */
[----:B-1----:R-:W-:Y:S02]  /*08c0*/  IMAD.MOV.U32 R6, RZ, RZ, RZ ;  /* 0x000000ffff067224 */ /* 0x002fe400078e00ff */
[----:B------:R-:W-:-:S02]  /*08d0*/  IMAD R73, R73, R62, RZ ;  /* 0x0000003e49497224 */ /* 0x000fc400078e02ff */
[----:B------:R-:W-:Y:S02]  /*08e0*/  IMAD R75, R75, R62, RZ ;  /* 0x0000003e4b4b7224 */ /* 0x000fe400078e02ff */
[--C-:B--2---:R-:W-:Y:S02]  /*08f0*/  IMAD.MOV R13, RZ, RZ, -R7.reuse ;  /* 0x000000ffff0d7224 */ /* 0x104fe400078e0a07 */
[----:B----4-:R-:W-:Y:S02]  /*0900*/  IMAD.MOV.U32 R4, RZ, RZ, RZ ;  /* 0x000000ffff047224 */ /* 0x010fe400078e00ff */
[----:B------:R-:W-:Y:S02]  /*0910*/  IMAD R13, R13, R14, RZ ;  /* 0x0000000e0d0d7224 */ /* 0x000fe400078e02ff */
[----:B------:R-:W-:Y:S02]  /*0920*/  IMAD.SHL.U32 R77, R62, 0x80, RZ ;  /* 0x000000803e4d7824 */ /* 0x000fe400078e00ff */
[----:B------:R-:W-:Y:S01]  /*0930*/  IMAD.HI.U32 R7, R7, R13, R6 ;  /* 0x0000000d07077227 */ /* 0x000fe200078e0006 */
[----:B------:R-:W-:-:S02]  /*0940*/  IABS R6, R12 ;  /* 0x0000000c00067213 */ /* 0x000fc40000000000 */
[----:B------:R-:W-:Y:S01]  /*0950*/  IABS R13, R16 ;  /* 0x00000010000d7213 */ /* 0x000fe20000000000 */
[----:B0-----:R-:W-:Y:S02]  /*0960*/  IMAD.MOV R11, RZ, RZ, -R5 ;  /* 0x000000ffff0b7224 */ /* 0x001fe400078e0a05 */
[----:B------:R-:W-:-:S04]  /*0970*/  IMAD.HI.U32 R7, R7, R15, RZ ;  /* 0x0000000f07077227 */ /* 0x000fc800078e00ff */
[----:B------:R-:W-:Y:S02]  /*0980*/  IMAD R11, R11, R32, RZ ;  /* 0x000000200b0b7224 */ /* 0x000fe400078e02ff */
[----:B------:R-:W-:Y:S02]  /*0990*/  IMAD.MOV R7, RZ, RZ, -R7 ;  /* 0x000000ffff077224 */ /* 0x000fe400078e0a07 */
[----:B------:R-:W-:-:S04]  /*09a0*/  IMAD.HI.U32 R4, R5, R11, R4 ;  /* 0x0000000b05047227 */ /* 0x000fc800078e0004 */
[----:B------:R-:W-:Y:S01]  /*09b0*/  IMAD R11, R14, R7, R15 ;  /* 0x000000070e0b7224 */ /* 0x000fe200078e020f */
[----:B------:R-:W-:Y:S01]  /*09c0*/  IABS R15, R17 ;  /* 0x00000011000f7213 */ /* 0x000fe20000000000 */
[----:B------:R-:W-:Y:S02]  /*09d0*/  IMAD.MOV.U32 R7, RZ, RZ, R6 ;  /* 0x000000ffff077224 */ /* 0x000fe400078e0006 */
[----:B------:R-:W-:Y:S01]  /*09e0*/  IMAD.HI.U32 R6, R4, R13, RZ ;  /* 0x0000000d04067227 */ /* 0x000fe200078e00ff */
[----:B------:R-:W-:-:S03]  /*09f0*/  ISETP.GT.U32.AND P0, PT, R14, R11, PT ;  /* 0x0000000b0e00720c */ /* 0x000fc60003f04070 */
[----:B------:R-:W-:-:S04]  /*0a00*/  IMAD.HI.U32 R5, R4, R7, RZ ;  /* 0x0000000704057227 */ /* 0x000fc800078e00ff */
[----:B------:R-:W-:Y:S02]  /*0a10*/  IMAD.MOV R5, RZ, RZ, -R5 ;  /* 0x000000ffff057224 */ /* 0x000fe400078e0a05 */
[----:B------:R-:W-:Y:S02]  /*0a20*/  IMAD.MOV R6, RZ, RZ, -R6 ;  /* 0x000000ffff067224 */ /* 0x000fe400078e0a06 */
[----:B------:R-:W-:Y:S02]  /*0a30*/  IMAD R5, R32, R5, R7 ;  /* 0x0000000520057224 */ /* 0x000fe400078e0207 */
[----:B------:R-:W-:-:S03]  /*0a40*/  IMAD.HI.U32 R7, R4, R15, RZ ;  /* 0x0000000f04077227 */ /* 0x000fc600078e00ff */
[----:B------:R-:W-:Y:S01]  /*0a50*/  ISETP.GT.U32.AND P1, PT, R32, R5, PT ;  /* 0x000000052000720c */ /* 0x000fe20003f24070 */
[----:B------:R-:W-:Y:S01]  /*0a60*/  @!P0 IMAD.IADD R11, R11, 0x1, -R14 ;  /* 0x000000010b0b8824 */ /* 0x000fe200078e0a0e */
[----:B------:R-:W-:Y:S01]  /*0a70*/  ISETP.NE.U32.AND P0, PT, R10, RZ, PT ;  /* 0x000000ff0a00720c */ /* 0x000fe20003f05070 */
[----:B------:R-:W-:Y:S02]  /*0a80*/  IMAD.MOV R7, RZ, RZ, -R7 ;  /* 0x000000ffff077224 */ /* 0x000fe400078e0a07 */
[----:B------:R-:W-:Y:S01]  /*0a90*/  IMAD R6, R32, R6, R13 ;  /* 0x0000000620067224 */ /* 0x000fe200078e020d */
[----:B------:R-:W-:Y:S01]  /*0aa0*/  ISETP.GT.U32.AND P2, PT, R14, R11, PT ;  /* 0x0000000b0e00720c */ /* 0x000fe20003f44070 */
[C---:B------:R-:W-:Y:S01]  /*0ab0*/  IMAD R7, R32.reuse, R7, R15 ;  /* 0x0000000720077224 */ /* 0x040fe200078e020f */
[----:B------:R-:W-:Y:S01]  /*0ac0*/  IABS R13, R18 ;  /* 0x00000012000d7213 */ /* 0x000fe20000000000 */
[----:B------:R-:W-:Y:S01]  /*0ad0*/  IMAD R59, R59, UR9, RZ ;  /* 0x000000093b3b7c24 */ /* 0x000fe2000f8e02ff */
[----:B------:R-:W-:-:S03]  /*0ae0*/  ISETP.GT.U32.AND P3, PT, R32, R6, PT ;  /* 0x000000062000720c */ /* 0x000fc60003f64070 */
[----:B------:R-:W-:Y:S01]  /*0af0*/  @!P1 IMAD.IADD R5, R5, 0x1, -R32 ;  /* 0x0000000105059824 */ /* 0x000fe200078e0a20 */
[----:B------:R-:W-:Y:S01]  /*0b00*/  ISETP.GT.U32.AND P1, PT, R32, R7, PT ;  /* 0x000000072000720c */ /* 0x000fe20003f24070 */
[----:B------:R-:W-:-:S03]  /*0b10*/  IMAD.HI.U32 R10, R4, R13, RZ ;  /* 0x0000000d040a7227 */ /* 0x000fc600078e00ff */
[----:B------:R-:W-:Y:S01]  /*0b20*/  ISETP.GT.U32.AND P4, PT, R32, R5, PT ;  /* 0x000000052000720c */ /* 0x000fe20003f84070 */
[----:B------:R-:W-:Y:S01]  /*0b30*/  @!P2 IMAD.IADD R11, R11, 0x1, -R14 ;  /* 0x000000010b0ba824 */ /* 0x000fe200078e0a0e */
[----:B------:R-:W-:Y:S01]  /*0b40*/  ISETP.GE.AND P2, PT, R12, RZ, PT ;  /* 0x000000ff0c00720c */ /* 0x000fe20003f46270 */
[----:B------:R-:W-:Y:S02]  /*0b50*/  VIADD R14, R24, 0x16 ;  /* 0x00000016180e7836 */ /* 0x000fe40000000000 */
[----:B------:R-:W-:Y:S02]  /*0b60*/  IMAD.MOV.U32 R28, RZ, RZ, R11 ;  /* 0x000000ffff1c7224 */ /* 0x000fe400078e000b */
[----:B------:R-:W-:Y:S01]  /*0b70*/  IMAD.MOV R10, RZ, RZ, -R10 ;  /* 0x000000ffff0a7224 */ /* 0x000fe200078e0a0a */
[----:B------:R-:W-:Y:S01]  /*0b80*/  IABS R15, R14 ;  /* 0x0000000e000f7213 */ /* 0x000fe20000000000 */
[----:B------:R-:W-:Y:S02]  /*0b90*/  @!P1 IMAD.IADD R7, R7, 0x1, -R32 ;  /* 0x0000000107079824 */ /* 0x000fe400078e0a20 */
[----:B------:R-:W-:Y:S01]  /*0ba0*/  @!P6 IMAD.MOV R28, RZ, RZ, -R28 ;  /* 0x000000ffff1ce224 */ /* 0x000fe200078e0a1c */
[----:B------:R-:W-:Y:S01]  /*0bb0*/  @!P5 LOP3.LUT R28, RZ, R30, RZ, 0x33, !PT ;  /* 0x0000001eff1cd212 */ /* 0x000fe200078e33ff */
[----:B------:R-:W-:Y:S01]  /*0bc0*/  IMAD.HI.U32 R11, R4, R15, RZ ;  /* 0x0000000f040b7227 */ /* 0x000fe200078e00ff */
[----:B------:R-:W-:-:S03]  /*0bd0*/  ISETP.GT.U32.AND P5, PT, R32, R7, PT ;  /* 0x000000072000720c */ /* 0x000fc60003fa4070 */
[----:B------:R-:W-:Y:S02]  /*0be0*/  IMAD R10, R32, R10, R13 ;  /* 0x0000000a200a7224 */ /* 0x000fe400078e020d */
[----:B------:R-:W-:Y:S02]  /*0bf0*/  IMAD.MOV R11, RZ, RZ, -R11 ;  /* 0x000000ffff0b7224 */ /* 0x000fe400078e0a0b */
[--C-:B------:R-:W-:Y:S01]  /*0c00*/  @!P3 IMAD.IADD R6, R6, 0x1, -R32.reuse ;  /* 0x000000010606b824 */ /* 0x100fe200078e0a20 */
[C---:B------:R-:W-:Y:S01]  /*0c10*/  ISETP.GT.U32.AND P1, PT, R32.reuse, R10, PT ;  /* 0x0000000a2000720c */ /* 0x040fe20003f24070 */
[----:B------:R-:W-:Y:S01]  /*0c20*/  IMAD R11, R32, R11, R15 ;  /* 0x0000000b200b7224 */ /* 0x000fe200078e020f */
[----:B------:R-:W-:Y:S01]  /*0c30*/  ISETP.GE.AND P3, PT, R16, RZ, PT ;  /* 0x000000ff1000720c */ /* 0x000fe20003f66270 */
[----:B------:R-:W-:Y:S01]  /*0c40*/  VIADD R12, R24, 0x14 ;  /* 0x00000014180c7836 */ /* 0x000fe20000000000 */
[C---:B------:R-:W-:Y:S01]  /*0c50*/  ISETP.GT.U32.AND P6, PT, R32.reuse, R6, PT ;  /* 0x000000062000720c */ /* 0x040fe20003fc4070 */
[--C-:B------:R-:W-:Y:S01]  /*0c60*/  @!P5 IMAD.IADD R7, R7, 0x1, -R32.reuse ;  /* 0x000000010707d824 */ /* 0x100fe200078e0a20 */
[----:B------:R-:W-:Y:S01]  /*0c70*/  ISETP.GT.U32.AND P5, PT, R32, R11, PT ;  /* 0x0000000b2000720c */ /* 0x000fe20003fa4070 */
[--C-:B------:R-:W-:Y:S01]  /*0c80*/  @!P4 IMAD.IADD R5, R5, 0x1, -R32.reuse ;  /* 0x000000010505c824 */ /* 0x100fe200078e0a20 */
[----:B------:R-:W-:Y:S01]  /*0c90*/  IABS R15, R12 ;  /* 0x0000000c000f7213 */ /* 0x000fe20000000000 */
[----:B------:R-:W-:Y:S01]  /*0ca0*/  VIADD R16, R24, 0x12 ;  /* 0x0000001218107836 */ /* 0x000fe20000000000 */
[----:B------:R-:W-:Y:S01]  /*0cb0*/  ISETP.GE.AND P4, PT, R17, RZ, PT ;  /* 0x000000ff1100720c */ /* 0x000fe20003f86270 */
[----:B------:R-:W-:Y:S01]  /*0cc0*/  @!P2 IMAD.MOV R5, RZ, RZ, -R5 ;  /* 0x000000ffff05a224 */ /* 0x000fe200078e0a05 */
[----:B------:R-:W-:Y:S01]  /*0cd0*/  ISETP.GE.AND P2, PT, R18, RZ, PT ;  /* 0x000000ff1200720c */ /* 0x000fe20003f46270 */
[----:B------:R-:W-:Y:S01]  /*0ce0*/  @!P1 IMAD.IADD R10, R10, 0x1, -R32 ;  /* 0x000000010a0a9824 */ /* 0x000fe200078e0a20 */
[----:B------:R-:W-:Y:S01]  /*0cf0*/  ISETP.GE.AND P1, PT, R12, RZ, PT ;  /* 0x000000ff0c00720c */ /* 0x000fe20003f26270 */
[----:B------:R-:W-:Y:S01]  /*0d00*/  VIADD R18, R24, 0x10 ;  /* 0x0000001018127836 */ /* 0x000fe20000000000 */
[----:B------:R-:W-:Y:S01]  /*0d10*/  IABS R17, R16 ;  /* 0x0000001000117213 */ /* 0x000fe20000000000 */
[----:B------:R-:W-:-:S03]  /*0d20*/  IMAD.HI.U32 R12, R4, R15, RZ ;  /* 0x0000000f040c7227 */ /* 0x000fc600078e00ff */
[----:B------:R-:W-:Y:S01]  /*0d30*/  IABS R19, R18 ;  /* 0x0000001200137213 */ /* 0x000fe20000000000 */
[----:B------:R-:W-:Y:S01]  /*0d40*/  @!P5 IMAD.IADD R11, R11, 0x1, -R32 ;  /* 0x000000010b0bd824 */ /* 0x000fe200078e0a20 */
[----:B------:R-:W-:Y:S01]  /*0d50*/  ISETP.GT.U32.AND P5, PT, R32, R10, PT ;  /* 0x0000000a2000720c */ /* 0x000fe20003fa4070 */
[----:B------:R-:W-:Y:S02]  /*0d60*/  IMAD.MOV R12, RZ, RZ, -R12 ;  /* 0x000000ffff0c7224 */ /* 0x000fe400078e0a0c */
[----:B------:R-:W-:Y:S01]  /*0d70*/  @!P6 IMAD.IADD R6, R6, 0x1, -R32 ;  /* 0x000000010606e824 */ /* 0x000fe200078e0a20 */
[----:B------:R-:W-:Y:S01]  /*0d80*/  ISETP.GE.AND P6, PT, R14, RZ, PT ;  /* 0x000000ff0e00720c */ /* 0x000fe20003fc6270 */
[----:B------:R-:W-:Y:S02]  /*0d90*/  IMAD R12, R32, R12, R15 ;  /* 0x0000000c200c7224 */ /* 0x000fe400078e020f */
[----:B------:R-:W-:-:S04]  /*0da0*/  IMAD.HI.U32 R13, R4, R17, RZ ;  /* 0x00000011040d7227 */ /* 0x000fc800078e00ff */
[----:B------:R-:W-:-:S04]  /*0db0*/  IMAD.HI.U32 R14, R4, R19, RZ ;  /* 0x00000013040e7227 */ /* 0x000fc800078e00ff */
[----:B------:R-:W-:Y:S01]  /*0dc0*/  @!P5 IMAD.IADD R10, R10, 0x1, -R32 ;  /* 0x000000010a0ad824 */ /* 0x000fe200078e0a20 */
[C---:B------:R-:W-:Y:S01]  /*0dd0*/  ISETP.GT.U32.AND P5, PT, R32.reuse, R12, PT ;  /* 0x0000000c2000720c */ /* 0x040fe20003fa4070 */
[----:B------:R-:W-:Y:S02]  /*0de0*/  IMAD.MOV R13, RZ, RZ, -R13 ;  /* 0x000000ffff0d7224 */ /* 0x000fe400078e0a0d */
[----:B------:R-:W-:Y:S02]  /*0df0*/  IMAD.MOV R14, RZ, RZ, -R14 ;  /* 0x000000ffff0e7224 */ /* 0x000fe400078e0a0e */
[----:B------:R-:W-:Y:S01]  /*0e00*/  @!P3 IMAD.MOV R6, RZ, RZ, -R6 ;  /* 0x000000ffff06b224 */ /* 0x000fe200078e0a06 */
[C---:B------:R-:W-:Y:S01]  /*0e10*/  ISETP.GT.U32.AND P3, PT, R32.reuse, R11, PT ;  /* 0x0000000b2000720c */ /* 0x040fe20003f64070 */
[C---:B------:R-:W-:Y:S02]  /*0e20*/  IMAD R13, R32.reuse, R13, R17 ;  /* 0x0000000d200d7224 */ /* 0x040fe400078e0211 */
[----:B------:R-:W-:Y:S01]  /*0e30*/  IMAD R14, R32, R14, R19 ;  /* 0x0000000e200e7224 */ /* 0x000fe200078e0213 */
[----:B------:R-:W-:Y:S01]  /*0e40*/  IABS R19, R26 ;  /* 0x0000001a00137213 */ /* 0x000fe20000000000 */
[----:B------:R-:W-:Y:S01]  /*0e50*/  @!P4 IMAD.MOV R7, RZ, RZ, -R7 ;  /* 0x000000ffff07c224 */ /* 0x000fe200078e0a07 */
[----:B------:R-:W-:Y:S01]  /*0e60*/  ISETP.GE.AND P4, PT, R16, RZ, PT ;  /* 0x000000ff1000720c */ /* 0x000fe20003f86270 */
[----:B------:R-:W-:Y:S01]  /*0e70*/  @!P2 IMAD.MOV R10, RZ, RZ, -R10 ;  /* 0x000000ffff0aa224 */ /* 0x000fe200078e0a0a */
[----:B------:R-:W-:Y:S01]  /*0e80*/  ISETP.GT.U32.AND P2, PT, R32, R13, PT ;  /* 0x0000000d2000720c */ /* 0x000fe20003f44070 */
[----:B------:R-:W-:-:S04]  /*0e90*/  IMAD.HI.U32 R16, R4, R19, RZ ;  /* 0x0000001304107227 */ /* 0x000fc800078e00ff */
[----:B------:R-:W-:Y:S02]  /*0ea0*/  @!P5 IMAD.IADD R12, R12, 0x1, -R32 ;  /* 0x000000010c0cd824 */ /* 0x000fe400078e0a20 */
[----:B------:R-:W-:Y:S02]  /*0eb0*/  IMAD.MOV R16, RZ, RZ, -R16 ;  /* 0x000000ffff107224 */ /* 0x000fe400078e0a10 */
[----:B------:R-:W-:Y:S01]  /*0ec0*/  IMAD.HI.U32 R15, R4, R23, RZ ;  /* 0x00000017040f7227 */ /* 0x000fe200078e00ff */
[----:B------:R-:W-:-:S03]  /*0ed0*/  ISETP.GT.U32.AND P5, PT, R32, R12, PT ;  /* 0x0000000c2000720c */ /* 0x000fc60003fa4070 */
[--C-:B------:R-:W-:Y:S01]  /*0ee0*/  @!P3 IMAD.IADD R11, R11, 0x1, -R32.reuse ;  /* 0x000000010b0bb824 */ /* 0x100fe200078e0a20 */
[----:B------:R-:W-:Y:S01]  /*0ef0*/  ISETP.GE.AND P3, PT, R18, RZ, PT ;  /* 0x000000ff1200720c */ /* 0x000fe20003f66270 */
[C---:B------:R-:W-:Y:S02]  /*0f00*/  IMAD R16, R32.reuse, R16, R19 ;  /* 0x0000001020107224 */ /* 0x040fe400078e0213 */
[----:B------:R-:W-:Y:S02]  /*0f10*/  IMAD.MOV R15, RZ, RZ, -R15 ;  /* 0x000000ffff0f7224 */ /* 0x000fe400078e0a0f */
[----:B------:R-:W-:Y:S01]  /*0f20*/  @!P6 IMAD.MOV R11, RZ, RZ, -R11 ;  /* 0x000000ffff0be224 */ /* 0x000fe200078e0a0b */
[C---:B------:R-:W-:Y:S01]  /*0f30*/  ISETP.GT.U32.AND P6, PT, R32.reuse, R14, PT ;  /* 0x0000000e2000720c */ /* 0x040fe20003fc4070 */
[----:B------:R-:W-:Y:S01]  /*0f40*/  @!P2 IMAD.IADD R13, R13, 0x1, -R32 ;  /* 0x000000010d0da824 */ /* 0x000fe200078e0a20 */
[C---:B------:R-:W-:Y:S01]  /*0f50*/  ISETP.GT.U32.AND P2, PT, R32.reuse, R16, PT ;  /* 0x000000102000720c */ /* 0x040fe20003f44070 */
[----:B------:R-:W-:-:S02]  /*0f60*/  IMAD R15, R32, R15, R23 ;  /* 0x0000000f200f7224 */ /* 0x000fc400078e0217 */
[----:B------:R-:W-:Y:S02]  /*0f70*/  VIADD R30, R24, 0xa ;  /* 0x0000000a181e7836 */ /* 0x000fe40000000000 */
[----:B------:R-:W-:Y:S01]  /*0f80*/  @!P5 IMAD.IADD R12, R12, 0x1, -R32 ;  /* 0x000000010c0cd824 */ /* 0x000fe200078e0a20 */
[----:B------:R-:W-:Y:S01]  /*0f90*/  ISETP.GT.U32.AND P5, PT, R32, R15, PT ;  /* 0x0000000f2000720c */ /* 0x000fe20003fa4070 */
[----:B------:R-:W-:Y:S01]  /*0fa0*/  IMAD.HI.U32 R19, R4, R27, RZ ;  /* 0x0000001b04137227 */ /* 0x000fe200078e00ff */
[----:B------:R-:W-:-:S03]  /*0fb0*/  IABS R23, R30 ;  /* 0x0000001e00177213 */ /* 0x000fc60000000000 */
[--C-:B------:R-:W-:Y:S01]  /*0fc0*/  @!P6 IMAD.IADD R14, R14, 0x1, -R32.reuse ;  /* 0x000000010e0ee824 */ /* 0x100fe200078e0a20 */
[----:B------:R-:W-:Y:S01]  /*0fd0*/  ISETP.GT.U32.AND P6, PT, R32, R13, PT ;  /* 0x0000000d2000720c */ /* 0x000fe20003fc4070 */
[----:B------:R-:W-:Y:S02]  /*0fe0*/  @!P2 IMAD.IADD R16, R16, 0x1, -R32 ;  /* 0x000000011010a824 */ /* 0x000fe400078e0a20 */
[----:B------:R-:W-:-:S03]  /*0ff0*/  IMAD.HI.U32 R17, R4, R23, RZ ;  /* 0x0000001704117227 */ /* 0x000fc600078e00ff */
[C---:B------:R-:W-:Y:S01]  /*1000*/  ISETP.GT.U32.AND P2, PT, R32.reuse, R16, PT ;  /* 0x000000102000720c */ /* 0x040fe20003f44070 */
[----:B------:R-:W-:Y:S02]  /*1010*/  IMAD.MOV R17, RZ, RZ, -R17 ;  /* 0x000000ffff117224 */ /* 0x000fe400078e0a11 */
[----:B------:R-:W-:Y:S01]  /*1020*/  @!P5 IMAD.IADD R15, R15, 0x1, -R32 ;  /* 0x000000010f0fd824 */ /* 0x000fe200078e0a20 */
[----:B------:R-:W-:Y:S01]  /*1030*/  ISETP.GT.U32.AND P5, PT, R32, R14, PT ;  /* 0x0000000e2000720c */ /* 0x000fe20003fa4070 */
[----:B------:R-:W-:-:S04]  /*1040*/  IMAD.HI.U32 R18, R4, R25, RZ ;  /* 0x0000001904127227 */ /* 0x000fc800078e00ff */
[C---:B------:R-:W-:Y:S01]  /*1050*/  IMAD R17, R32.reuse, R17, R23 ;  /* 0x0000001120117224 */ /* 0x040fe200078e0217 */
[----:B------:R-:W-:Y:S01]  /*1060*/  IABS R23, R34 ;  /* 0x0000002200177213 */ /* 0x000fe20000000000 */
[----:B------:R-:W-:Y:S02]  /*1070*/  IMAD.MOV R19, RZ, RZ, -R19 ;  /* 0x000000ffff137224 */ /* 0x000fe400078e0a13 */
[----:B------:R-:W-:Y:S02]  /*1080*/  IMAD.MOV R18, RZ, RZ, -R18 ;  /* 0x000000ffff127224 */ /* 0x000fe400078e0a12 */
[----:B------:R-:W-:Y:S01]  /*1090*/  @!P6 IMAD.IADD R13, R13, 0x1, -R32 ;  /* 0x000000010d0de824 */ /* 0x000fe200078e0a20 */
[C---:B------:R-:W-:Y:S01]  /*10a0*/  ISETP.GT.U32.AND P6, PT, R32.reuse, R17, PT ;  /* 0x000000112000720c */ /* 0x040fe20003fc4070 */
[C---:B------:R-:W-:Y:S02]  /*10b0*/  IMAD R27, R32.reuse, R19, R27 ;  /* 0x00000013201b7224 */ /* 0x040fe400078e021b */
[----:B------:R-:W-:Y:S01]  /*10c0*/  @!P1 IMAD.MOV R12, RZ, RZ, -R12 ;  /* 0x000000ffff0c9224 */ /* 0x000fe200078e0a0c */
[C---:B------:R-:W-:Y:S01]  /*10d0*/  ISETP.GT.U32.AND P1, PT, R32.reuse, R15, PT ;  /* 0x0000000f2000720c */ /* 0x040fe20003f24070 */
[----:B------:R-:W-:Y:S01]  /*10e0*/  IMAD R18, R32, R18, R25 ;  /* 0x0000001220127224 */ /* 0x000fe200078e0219 */
[----:B------:R-:W-:Y:S01]  /*10f0*/  IABS R25, R35 ;  /* 0x0000002300197213 */ /* 0x000fe20000000000 */
[--C-:B------:R-:W-:Y:S01]  /*1100*/  @!P2 IMAD.IADD R16, R16, 0x1, -R32.reuse ;  /* 0x000000011010a824 */ /* 0x100fe200078e0a20 */
[----:B------:R-:W-:Y:S01]  /*1110*/  ISETP.GT.U32.AND P2, PT, R32, R27, PT ;  /* 0x0000001b2000720c */ /* 0x000fe20003f44070 */
[----:B------:R-:W-:Y:S01]  /*1120*/  @!P5 IMAD.IADD R14, R14, 0x1, -R32 ;  /* 0x000000010e0ed824 */ /* 0x000fe200078e0a20 */
[----:B------:R-:W-:Y:S01]  /*1130*/  ISETP.GT.U32.AND P5, PT, R32, R18, PT ;  /* 0x000000122000720c */ /* 0x000fe20003fa4070 */
[----:B------:R-:W-:-:S04]  /*1140*/  IMAD.HI.U32 R19, R4, R23, RZ ;  /* 0x0000001704137227 */ /* 0x000fc800078e00ff */
[--C-:B------:R-:W-:Y:S01]  /*1150*/  @!P6 IMAD.IADD R17, R17, 0x1, -R32.reuse ;  /* 0x000000011111e824 */ /* 0x100fe200078e0a20 */
[----:B------:R-:W-:Y:S01]  /*1160*/  ISETP.GE.AND P6, PT, R26, RZ, PT ;  /* 0x000000ff1a00720c */ /* 0x000fe20003fc6270 */
[----:B------:R-:W-:Y:S01]  /*1170*/  @!P1 IMAD.IADD R15, R15, 0x1, -R32 ;  /* 0x000000010f0f9824 */ /* 0x000fe200078e0a20 */
[----:B------:R-:W-:Y:S01]  /*1180*/  ISETP.GE.AND P1, PT, R22, RZ, PT ;  /* 0x000000ff1600720c */ /* 0x000fe20003f26270 */
[----:B------:R-:W-:-:S04]  /*1190*/  IMAD.HI.U32 R22, R4, R25, RZ ;  /* 0x0000001904167227 */ /* 0x000fc800078e00ff */
[--C-:B------:R-:W-:Y:S01]  /*11a0*/  @!P2 IMAD.IADD R27, R27, 0x1, -R32.reuse ;  /* 0x000000011b1ba824 */ /* 0x100fe200078e0a20 */
[----:B------:R-:W-:Y:S01]  /*11b0*/  ISETP.GT.U32.AND P2, PT, R32, R17, PT ;  /* 0x000000112000720c */ /* 0x000fe20003f44070 */
[----:B------:R-:W-:Y:S01]  /*11c0*/  @!P5 IMAD.IADD R18, R18, 0x1, -R32 ;  /* 0x000000011212d824 */ /* 0x000fe200078e0a20 */
[----:B------:R-:W-:Y:S01]  /*11d0*/  ISETP.GE.AND P5, PT, R30, RZ, PT ;  /* 0x000000ff1e00720c */ /* 0x000fe20003fa6270 */
[----:B------:R-:W-:Y:S02]  /*11e0*/  IMAD.MOV R19, RZ, RZ, -R19 ;  /* 0x000000ffff137224 */ /* 0x000fe400078e0a13 */
[----:B------:R-:W-:Y:S02]  /*11f0*/  IMAD.MOV R22, RZ, RZ, -R22 ;  /* 0x000000ffff167224 */ /* 0x000fe400078e0a16 */
[----:B------:R-:W-:Y:S01]  /*1200*/  @!P3 IMAD.MOV R14, RZ, RZ, -R14 ;  /* 0x000000ffff0eb224 */ /* 0x000fe200078e0a0e */
[C---:B------:R-:W-:Y:S01]  /*1210*/  ISETP.GT.U32.AND P3, PT, R32.reuse, R18, PT ;  /* 0x000000122000720c */ /* 0x040fe20003f64070 */
[----:B------:R-:W-:-:S02]  /*1220*/  IMAD R19, R32, R19, R23 ;  /* 0x0000001320137224 */ /* 0x000fc400078e0217 */
[----:B------:R-:W-:Y:S02]  /*1230*/  IMAD R25, R32, R22, R25 ;  /* 0x0000001620197224 */ /* 0x000fe400078e0219 */
[----:B------:R-:W-:-:S04]  /*1240*/  IMAD.HI.U32 R4, R4, R29, RZ ;  /* 0x0000001d04047227 */ /* 0x000fc800078e00ff */
[----:B------:R-:W-:Y:S01]  /*1250*/  @!P1 IMAD.MOV R15, RZ, RZ, -R15 ;  /* 0x000000ffff0f9224 */ /* 0x000fe200078e0a0f */
[C---:B------:R-:W-:Y:S01]  /*1260*/  ISETP.GT.U32.AND P1, PT, R32.reuse, R19, PT ;  /* 0x000000132000720c */ /* 0x040fe20003f24070 */
[----:B------:R-:W-:Y:S01]  /*1270*/  IMAD.MOV R26, RZ, RZ, -R4 ;  /* 0x000000ffff1a7224 */ /* 0x000fe200078e0a04 */
[----:B------:R-:W-:Y:S01]  /*1280*/  SHF.R.S32.HI R4, RZ, 0x1f, R9 ;  /* 0x0000001fff047819 */ /* 0x000fe20000011409 */
[--C-:B------:R-:W-:Y:S01]  /*1290*/  @!P2 IMAD.IADD R17, R17, 0x1, -R32.reuse ;  /* 0x000000011111a824 */ /* 0x100fe200078e0a20 */
[C---:B------:R-:W-:Y:S01]  /*12a0*/  ISETP.GT.U32.AND P2, PT, R32.reuse, R25, PT ;  /* 0x000000192000720c */ /* 0x040fe20003f44070 */
[----:B------:R-:W-:Y:S01]  /*12b0*/  IMAD R26, R32, R26, R29 ;  /* 0x0000001a201a7224 */ /* 0x000fe200078e021d */
[----:B------:R-:W-:Y:S01]  /*12c0*/  LEA.HI R9, R4, R9, RZ, 0x7 ;  /* 0x0000000904097211 */ /* 0x000fe200078f38ff */
[----:B------:R-:W-:Y:S01]  /*12d0*/  @!P3 IMAD.IADD R18, R18, 0x1, -R32 ;  /* 0x000000011212b824 */ /* 0x000fe200078e0a20 */
[----:B------:R-:W-:Y:S01]  /*12e0*/  SHF.R.U32.HI R4, RZ, 0x2, R0 ;  /* 0x00000002ff047819 */ /* 0x000fe20000011600 */
[----:B------:R-:W-:Y:S01]  /*12f0*/  @!P4 IMAD.MOV R13, RZ, RZ, -R13 ;  /* 0x000000ffff0dc224 */ /* 0x000fe200078e0a0d */
[----:B------:R-:W-:Y:S01]  /*1300*/  ISETP.GT.U32.AND P3, PT, R32, R26, PT ;  /* 0x0000001a2000720c */ /* 0x000fe20003f64070 */
[----:B------:R-:W-:Y:S01]  /*1310*/  IMAD.SHL.U32 R23, R0, 0x40, RZ ;  /* 0x0000004000177824 */ /* 0x000fe200078e00ff */
[----:B------:R-:W-:Y:S01]  /*1320*/  ISETP.GT.U32.AND P4, PT, R32, R27, PT ;  /* 0x0000001b2000720c */ /* 0x000fe20003f84070 */
[--C-:B------:R-:W-:Y:S01]  /*1330*/  @!P1 IMAD.IADD R19, R19, 0x1, -R32.reuse ;  /* 0x0000000113139824 */ /* 0x100fe200078e0a20 */
[----:B------:R-:W-:Y:S01]  /*1340*/  SGXT.U32 R4, R4, 0x3 ;  /* 0x000000030404781a */ /* 0x000fe20000000000 */
[----:B------:R-:W-:Y:S01]  /*1350*/  @!P5 IMAD.MOV R17, RZ, RZ, -R17 ;  /* 0x000000ffff11d224 */ /* 0x000fe200078e0a11 */
[----:B------:R-:W-:Y:S01]  /*1360*/  ISETP.GE.AND P5, PT, R34, RZ, PT ;  /* 0x000000ff2200720c */ /* 0x000fe20003fa6270 */
[----:B------:R-:W-:Y:S01]  /*1370*/  @!P2 IMAD.IADD R25, R25, 0x1, -R32 ;  /* 0x000000011919a824 */ /* 0x000fe200078e0a20 */
[----:B------:R-:W-:Y:S01]  /*1380*/  ISETP.GT.U32.AND P1, PT, R32, R19, PT ;  /* 0x000000132000720c */ /* 0x000fe20003f24070 */
[----:B------:R-:W-:Y:S01]  /*1390*/  @!P6 IMAD.MOV R16, RZ, RZ, -R16 ;  /* 0x000000ffff10e224 */ /* 0x000fe200078e0a10 */
[----:B------:R-:W-:Y:S01]  /*13a0*/  LOP3.LUT R4, R4, 0x40, R23, 0xf8, !PT ;  /* 0x0000004004047812 */ /* 0x000fe200078ef817 */
[----:B------:R-:W-:Y:S01]  /*13b0*/  IMAD.SHL.U32 R22, R0, 0x20, RZ ;  /* 0x0000002000167824 */ /* 0x000fe200078e00ff */
[----:B------:R-:W-:Y:S01]  /*13c0*/  ISETP.GT.U32.AND P2, PT, R32, R25, PT ;  /* 0x000000192000720c */ /* 0x000fe20003f44070 */
[--C-:B------:R-:W-:Y:S01]  /*13d0*/  @!P3 IMAD.IADD R26, R26, 0x1, -R32.reuse ;  /* 0x000000011a1ab824 */ /* 0x100fe200078e0a20 */
[----:B------:R-:W-:Y:S01]  /*13e0*/  ISETP.GE.AND P6, PT, R24, RZ, PT ;  /* 0x000000ff1800720c */ /* 0x000fe20003fc6270 */
[----:B------:R-:W-:Y:S01]  /*13f0*/  @!P4 IMAD.IADD R27, R27, 0x1, -R32 ;  /* 0x000000011b1bc824 */ /* 0x000fe200078e0a20 */
[----:B------:R-:W-:Y:S01]  /*1400*/  ISETP.GE.AND P4, PT, R33, RZ, PT ;  /* 0x000000ff2100720c */ /* 0x000fe20003f86270 */
[----:B------:R-:W-:Y:S01]  /*1410*/  IMAD.SHL.U32 R30, R0, 0x2, RZ ;  /* 0x00000002001e7824 */ /* 0x000fe200078e00ff */
[----:B------:R-:W-:Y:S01]  /*1420*/  ISETP.GT.U32.AND P3, PT, R32, R26, PT ;  /* 0x0000001a2000720c */ /* 0x000fe20003f64070 */
[----:B---3--:R-:W-:Y:S01]  /*1430*/  IMAD R58, R28, UR8, RZ ;  /* 0x000000081c3a7c24 */ /* 0x008fe2000f8e02ff */
[----:B------:R-:W-:Y:S01]  /*1440*/  SHF.R.S32.HI R33, RZ, 0x1, R0 ;  /* 0x00000001ff217819 */ /* 0x000fe20000011400 */
[--C-:B------:R-:W-:Y:S01]  /*1450*/  @!P1 IMAD.IADD R19, R19, 0x1, -R32.reuse ;  /* 0x0000000113139824 */ /* 0x100fe200078e0a20 */
[----:B------:R-:W-:Y:S01]  /*1460*/  ISETP.GE.AND P1, PT, R35, RZ, PT ;  /* 0x000000ff2300720c */ /* 0x000fe20003f26270 */
[----:B------:R-:W-:Y:S01]  /*1470*/  USHF.L.U32 UR8, UR9, 0x7, URZ ;  /* 0x0000000709087899 */ /* 0x000fe200080006ff */
[----:B------:R-:W-:Y:S01]  /*1480*/  SGXT R23, R33, 0x1 ;  /* 0x000000012117781a */ /* 0x000fe20000000200 */
[----:B------:R-:W-:Y:S01]  /*1490*/  @!P2 IMAD.IADD R25, R25, 0x1, -R32 ;  /* 0x000000011919a824 */ /* 0x000fe200078e0a20 */
[----:B------:R-:W-:Y:S01]  /*14a0*/  ISETP.GE.AND P2, PT, R36, RZ, PT ;  /* 0x000000ff2400720c */ /* 0x000fe20003f46270 */
[----:B------:R-:W-:Y:S01]  /*14b0*/  @!P5 IMAD.MOV R19, RZ, RZ, -R19 ;  /* 0x000000ffff13d224 */ /* 0x000fe200078e0a13 */
[----:B------:R-:W-:Y:S01]  /*14c0*/  LOP3.LUT R23, R4, 0x88, R23, 0xf8, !PT ;  /* 0x0000008804177812 */ /* 0x000fe200078ef817 */
[----:B------:R-:W-:Y:S01]  /*14d0*/  @!P4 IMAD.MOV R18, RZ, RZ, -R18 ;  /* 0x000000ffff12c224 */ /* 0x000fe200078e0a12 */
[----:B------:R-:W-:Y:S01]  /*14e0*/  LOP3.LUT R24, R0, 0x7, RZ, 0xc0, !PT ;  /* 0x0000000700187812 */ /* 0x000fe200078ec0ff */
[----:B------:R-:W-:Y:S01]  /*14f0*/  @!P3 IMAD.IADD R26, R26, 0x1, -R32 ;  /* 0x000000011a1ab824 */ /* 0x000fe200078e0a20 */
[----:B------:R-:W-:Y:S01]  /*1500*/  LOP3.LUT R29, R22, 0xc00, RZ, 0xc0, !PT ;  /* 0x00000c00161d7812 */ /* 0x000fe200078ec0ff */
[----:B------:R-:W-:Y:S01]  /*1510*/  @!P6 IMAD.MOV R27, RZ, RZ, -R27 ;  /* 0x000000ffff1be224 */ /* 0x000fe200078e0a1b */
[----:B------:R-:W-:Y:S01]  /*1520*/  ISETP.NE.AND P3, PT, R31, RZ, PT ;  /* 0x000000ff1f00720c */ /* 0x000fe20003f65270 */
[----:B------:R-:W-:Y:S01]  /*1530*/  @!P1 IMAD.MOV R25, RZ, RZ, -R25 ;  /* 0x000000ffff199224 */ /* 0x000fe200078e0a19 */
[----:B------:R-:W-:Y:S01]  /*1540*/  LOP3.LUT R4, RZ, R31, RZ, 0x33, !PT ;  /* 0x0000001fff047212 */ /* 0x000fe200078e33ff */
[----:B------:R-:W-:Y:S01]  /*1550*/  IMAD R29, R24, 0x10, R29 ;  /* 0x00000010181d7824 */ /* 0x000fe200078e021d */
[----:B------:R-:W-:Y:S01]  /*1560*/  SHF.R.S32.HI R62, RZ, 0x7, R9 ;  /* 0x00000007ff3e7819 */ /* 0x000fe20000011409 */
[----:B------:R-:W-:Y:S01]  /*1570*/  @!P2 IMAD.MOV R26, RZ, RZ, -R26 ;  /* 0x000000ffff1aa224 */ /* 0x000fe200078e0a1a */
[----:B------:R-:W-:-:S02]  /*1580*/  SEL R10, R4, R10, !P3 ;  /* 0x0000000a040a7207 */ /* 0x000fc40005800000 */
[C---:B------:R-:W-:Y:S02]  /*1590*/  SEL R5, R4.reuse, R5, !P3 ;  /* 0x0000000504057207 */ /* 0x040fe40005800000 */
[----:B------:R-:W-:Y:S01]  /*15a0*/  SEL R6, R4, R6, !P3 ;  /* 0x0000000604067207 */ /* 0x000fe20005800000 */
[----:B------:R-:W-:Y:S01]  /*15b0*/  IMAD R10, R10, UR5, RZ ;  /* 0x000000050a0a7c24 */ /* 0x000fe2000f8e02ff */
[C---:B------:R-:W-:Y:S01]  /*15c0*/  SEL R7, R4.reuse, R7, !P3 ;  /* 0x0000000704077207 */ /* 0x040fe20005800000 */
[----:B------:R-:W-:Y:S01]  /*15d0*/  IMAD R5, R5, UR5, RZ ;  /* 0x0000000505057c24 */ /* 0x000fe2000f8e02ff */
[----:B------:R-:W-:Y:S01]  /*15e0*/  SEL R11, R4, R11, !P3 ;  /* 0x0000000b040b7207 */ /* 0x000fe20005800000 */
[----:B------:R-:W-:Y:S01]  /*15f0*/  IMAD R6, R6, UR5, RZ ;  /* 0x0000000506067c24 */ /* 0x000fe2000f8e02ff */
[C---:B------:R-:W-:Y:S01]  /*1600*/  SEL R16, R4.reuse, R16, !P3 ;  /* 0x0000001004107207 */ /* 0x040fe20005800000 */
[----:B------:R-:W-:Y:S01]  /*1610*/  IMAD R7, R7, UR5, RZ ;  /* 0x0000000507077c24 */ /* 0x000fe2000f8e02ff */
[----:B------:R-:W-:Y:S01]  /*1620*/  SEL R25, R4, R25, !P3 ;  /* 0x0000001904197207 */ /* 0x000fe20005800000 */
[----:B------:R-:W-:Y:S01]  /*1630*/  IMAD R11, R11, UR5, RZ ;  /* 0x000000050b0b7c24 */ /* 0x000fe2000f8e02ff */
[----:B------:R-:W-:Y:S01]  /*1640*/  LOP3.LUT R29, R29, 0x30, R30, 0x78, !PT ;  /* 0x000000301d1d7812 */ /* 0x000fe200078e781e */
[----:B------:R-:W-:Y:S01]  /*1650*/  IMAD R16, R16, UR5, RZ ;  /* 0x0000000510107c24 */ /* 0x000fe2000f8e02ff */
[C---:B------:R-:W-:Y:S01]  /*1660*/  SEL R12, R4.reuse, R12, !P3 ;  /* 0x0000000c040c7207 */ /* 0x040fe20005800000 */
[----:B------:R-:W-:Y:S01]  /*1670*/  IMAD R52, R25, UR5, RZ ;  /* 0x0000000519347c24 */ /* 0x000fe2000f8e02ff */
[----:B------:R-:W-:Y:S01]  /*1680*/  SEL R13, R4, R13, !P3 ;  /* 0x0000000d040d7207 */ /* 0x000fe20005800000 */
[----:B------:R-:W-:Y:S01]  /*1690*/  IMAD R24, R24, 0x80, R29 ;  /* 0x0000008018187824 */ /* 0x000fe200078e021d */
[----:B------:R-:W-:Y:S01]  /*16a0*/  SEL R26, R4, R26, !P3 ;  /* 0x0000001a041a7207 */ /* 0x000fe20005800000 */
[----:B------:R-:W-:Y:S01]  /*16b0*/  IMAD R12, R12, UR5, RZ ;  /* 0x000000050c0c7c24 */ /* 0x000fe2000f8e02ff */
[C---:B------:R-:W-:Y:S01]  /*16c0*/  SEL R14, R4.reuse, R14, !P3 ;  /* 0x0000000e040e7207 */ /* 0x040fe20005800000 */
[----:B------:R-:W-:Y:S01]  /*16d0*/  IMAD R13, R13, UR5, RZ ;  /* 0x000000050d0d7c24 */ /* 0x000fe2000f8e02ff */
[----:B------:R-:W-:Y:S01]  /*16e0*/  SEL R15, R4, R15, !P3 ;  /* 0x0000000f040f7207 */ /* 0x000fe20005800000 */
[----:B------:R-:W-:Y:S01]  /*16f0*/  IMAD R54, R26, UR5, RZ ;  /* 0x000000051a367c24 */ /* 0x000fe2000f8e02ff */
[----:B------:R-:W-:Y:S01]  /*1700*/  SEL R17, R4, R17, !P3 ;  /* 0x0000001104117207 */ /* 0x000fe20005800000 */
[----:B------:R-:W-:Y:S01]  /*1710*/  IMAD R14, R14, UR5, RZ ;  /* 0x000000050e0e7c24 */ /* 0x000fe2000f8e02ff */
[C---:B------:R-:W-:Y:S01]  /*1720*/  SEL R18, R4.reuse, R18, !P3 ;  /* 0x0000001204127207 */ /* 0x040fe20005800000 */
[----:B------:R-:W-:Y:S01]  /*1730*/  IMAD R15, R15, UR5, RZ ;  /* 0x000000050f0f7c24 */ /* 0x000fe2000f8e02ff */
[C---:B------:R-:W-:Y:S01]  /*1740*/  SEL R19, R4.reuse, R19, !P3 ;  /* 0x0000001304137207 */ /* 0x040fe20005800000 */
[----:B------:R-:W-:Y:S01]  /*1750*/  IMAD R17, R17, UR5, RZ ;  /* 0x0000000511117c24 */ /* 0x000fe2000f8e02ff */
[----:B------:R-:W-:Y:S01]  /*1760*/  SEL R4, R4, R27, !P3 ;  /* 0x0000001b04047207 */ /* 0x000fe20005800000 */
[----:B------:R-:W-:Y:S01]  /*1770*/  IMAD R18, R18, UR5, RZ ;  /* 0x0000000512127c24 */ /* 0x000fe2000f8e02ff */
[----:B------:R-:W-:Y:S01]  /*1780*/  SHF.R.S32.HI R39, RZ, 0x1f, R10 ;  /* 0x0000001fff277819 */ /* 0x000fe2000001140a */
[----:B------:R-:W-:Y:S01]  /*1790*/  IMAD R19, R19, UR5, RZ ;  /* 0x0000000513137c24 */ /* 0x000fe2000f8e02ff */
[----:B-----5:R-:W-:Y:S01]  /*17a0*/  IADD3 R28, P4, PT, R10, UR14, RZ ;  /* 0x0000000e0a1c7c10 */ /* 0x020fe2000ff9e0ff */
[----:B------:R-:W-:Y:S01]  /*17b0*/  IMAD R4, R4, UR5, RZ ;  /* 0x0000000504047c24 */ /* 0x000fe2000f8e02ff */
[----:B------:R-:W-:Y:S01]  /*17c0*/  SHF.R.S32.HI R33, RZ, 0x1f, R5 ;  /* 0x0000001fff217819 */ /* 0x000fe20000011405 */
[----:B------:R-:W0:Y:S01]  /*17d0*/  LDCU UR5, c[0x0][0x3a0] ;  /* 0x00007400ff0577ac */ /* 0x000e220008000800 */
[----:B------:R-:W-:-:S02]  /*17e0*/  IADD3 R25, P1, PT, R5, UR14, RZ ;  /* 0x0000000e05197c10 */ /* 0x000fc4000ff3e0ff */
[----:B------:R-:W-:Y:S02]  /*17f0*/  SHF.R.S32.HI R35, RZ, 0x1f, R6 ;  /* 0x0000001fff237819 */ /* 0x000fe40000011406 */
[----:B------:R-:W-:Y:S02]  /*1800*/  IADD3 R26, P2, PT, R6, UR14, RZ ;  /* 0x0000000e061a7c10 */ /* 0x000fe4000ff5e0ff */
[----:B------:R-:W-:Y:S02]  /*1810*/  SHF.R.S32.HI R37, RZ, 0x1f, R7 ;  /* 0x0000001fff257819 */ /* 0x000fe40000011407 */
[----:B------:R-:W-:Y:S02]  /*1820*/  IADD3 R27, P3, PT, R7, UR14, RZ ;  /* 0x0000000e071b7c10 */ /* 0x000fe4000ff7e0ff */
[----:B------:R-:W-:Y:S02]  /*1830*/  CS2R R6, SRZ ;  /* 0x0000000000067805 */ /* 0x000fe4000001ff00 */
[----:B------:R-:W-:-:S02]  /*1840*/  SHF.R.S32.HI R41, RZ, 0x1f, R11 ;  /* 0x0000001fff297819 */ /* 0x000fc4000001140b */
[----:B------:R-:W-:Y:S02]  /*1850*/  IADD3 R29, P5, PT, R11, UR14, RZ ;  /* 0x0000000e0b1d7c10 */ /* 0x000fe4000ffbe0ff */
[----:B------:R-:W-:Y:S02]  /*1860*/  IADD3.X R39, PT, PT, R39, UR15, RZ, P4, !PT ;  /* 0x0000000f27277c10 */ /* 0x000fe4000a7fe4ff */
[----:B------:R-:W-:Y:S02]  /*1870*/  IADD3.X R33, PT, PT, R33, UR15, RZ, P1, !PT ;  /* 0x0000000f21217c10 */ /* 0x000fe40008ffe4ff */
[----:B------:R-:W-:Y:S02]  /*1880*/  SHF.R.S32.HI R51, RZ, 0x1f, R16 ;  /* 0x0000001fff337819 */ /* 0x000fe40000011410 */
[----:B------:R-:W-:Y:S02]  /*1890*/  IADD3 R36, P4, PT, R16, UR14, RZ ;  /* 0x0000000e10247c10 */ /* 0x000fe4000ff9e0ff */
[----:B------:R-:W-:-:S02]  /*18a0*/  SHF.R.S32.HI R43, RZ, 0x1f, R12 ;  /* 0x0000001fff2b7819 */ /* 0x000fc4000001140c */
[----:B------:R-:W-:Y:S02]  /*18b0*/  IADD3 R30, P6, PT, R12, UR14, RZ ;  /* 0x0000000e0c1e7c10 */ /* 0x000fe4000ffde0ff */
[----:B------:R-:W-:Y:S02]  /*18c0*/  SHF.R.S32.HI R45, RZ, 0x1f, R13 ;  /* 0x0000001fff2d7819 */ /* 0x000fe4000001140d */
[----:B------:R-:W-:Y:S02]  /*18d0*/  IADD3 R31, P1, PT, R13, UR14, RZ ;  /* 0x0000000e0d1f7c10 */ /* 0x000fe4000ff3e0ff */
[----:B------:R-:W-:Y:S02]  /*18e0*/  IADD3.X R35, PT, PT, R35, UR15, RZ, P2, !PT ;  /* 0x0000000f23237c10 */ /* 0x000fe400097fe4ff */
[----:B------:R-:W-:Y:S02]  /*18f0*/  IADD3.X R37, PT, PT, R37, UR15, RZ, P3, !PT ;  /* 0x0000000f25257c10 */ /* 0x000fe40009ffe4ff */
[----:B------:R-:W-:-:S02]  /*1900*/  IADD3.X R41, PT, PT, R41, UR15, RZ, P5, !PT ;  /* 0x0000000f29297c10 */ /* 0x000fc4000affe4ff */
[----:B------:R-:W-:Y:S02]  /*1910*/  SHF.R.S32.HI R47, RZ, 0x1f, R14 ;  /* 0x0000001fff2f7819 */ /* 0x000fe4000001140e */
[----:B------:R-:W-:Y:S02]  /*1920*/  IADD3 R32, P2, PT, R14, UR14, RZ ;  /* 0x0000000e0e207c10 */ /* 0x000fe4000ff5e0ff */
[----:B------:R-:W-:Y:S02]  /*1930*/  SHF.R.S32.HI R49, RZ, 0x1f, R15 ;  /* 0x0000001fff317819 */ /* 0x000fe4000001140f */
[----:B------:R-:W-:Y:S02]  /*1940*/  IADD3 R34, P3, PT, R15, UR14, RZ ;  /* 0x0000000e0f227c10 */ /* 0x000fe4000ff7e0ff */
[----:B------:R-:W-:Y:S02]  /*1950*/  SHF.R.S32.HI R53, RZ, 0x1f, R17 ;  /* 0x0000001fff357819 */ /* 0x000fe40000011411 */
[----:B------:R-:W-:-:S02]  /*1960*/  IADD3 R38, P5, PT, R17, UR14, RZ ;  /* 0x0000000e11267c10 */ /* 0x000fc4000ffbe0ff */
[----:B------:R-:W-:Y:S02]  /*1970*/  SEL R13, RZ, 0x90, !P0 ;  /* 0x00000090ff0d7807 */ /* 0x000fe40004000000 */
[----:B------:R-:W-:Y:S02]  /*1980*/  IADD3.X R51, PT, PT, R51, UR15, RZ, P4, !PT ;  /* 0x0000000f33337c10 */ /* 0x000fe4000a7fe4ff */
[----:B------:R-:W-:Y:S02]  /*1990*/  IADD3.X R43, PT, PT, R43, UR15, RZ, P6, !PT ;  /* 0x0000000f2b2b7c10 */ /* 0x000fe4000b7fe4ff */
[----:B------:R-:W-:Y:S02]  /*19a0*/  IADD3.X R45, PT, PT, R45, UR15, RZ, P1, !PT ;  /* 0x0000000f2d2d7c10 */ /* 0x000fe40008ffe4ff */
[----:B------:R-:W-:Y:S02]  /*19b0*/  IADD3 R48, P4, PT, R4, UR14, RZ ;  /* 0x0000000e04307c10 */ /* 0x000fe4000ff9e0ff */
[----:B------:R-:W-:-:S02]  /*19c0*/  IADD3 R40, P6, PT, R18, UR14, RZ ;  /* 0x0000000e12287c10 */ /* 0x000fc4000ffde0ff */
[----:B------:R-:W-:Y:S02]  /*19d0*/  IADD3 R42, P1, PT, R19, UR14, RZ ;  /* 0x0000000e132a7c10 */ /* 0x000fe4000ff3e0ff */
[----:B------:R-:W-:Y:S02]  /*19e0*/  IADD3.X R47, PT, PT, R47, UR15, RZ, P2, !PT ;  /* 0x0000000f2f2f7c10 */ /* 0x000fe400097fe4ff */
[----:B------:R-:W-:Y:S02]  /*19f0*/  IADD3.X R49, PT, PT, R49, UR15, RZ, P3, !PT ;  /* 0x0000000f31317c10 */ /* 0x000fe40009ffe4ff */
[----:B------:R-:W-:Y:S02]  /*1a00*/  IADD3.X R53, PT, PT, R53, UR15, RZ, P5, !PT ;  /* 0x0000000f35357c10 */ /* 0x000fe4000affe4ff */
[----:B------:R-:W-:Y:S02]  /*1a10*/  SHF.R.S32.HI R4, RZ, 0x1f, R4 ;  /* 0x0000001fff047819 */ /* 0x000fe40000011404 */
[----:B------:R-:W-:-:S02]  /*1a20*/  IADD3 R44, P2, PT, R52, UR14, RZ ;  /* 0x0000000e342c7c10 */ /* 0x000fc4000ff5e0ff */
[----:B------:R-:W-:Y:S02]  /*1a30*/  IADD3 R46, P3, PT, R54, UR14, RZ ;  /* 0x0000000e362e7c10 */ /* 0x000fe4000ff7e0ff */
[----:B------:R-:W-:Y:S02]  /*1a40*/  IADD3 R50, P5, PT, R58, UR12, RZ ;  /* 0x0000000c3a327c10 */ /* 0x000fe4000ffbe0ff */
[----:B------:R-:W-:Y:S02]  /*1a50*/  SHF.R.S32.HI R18, RZ, 0x1f, R18 ;  /* 0x0000001fff127819 */ /* 0x000fe40000011412 */
[----:B------:R-:W-:Y:S02]  /*1a60*/  SHF.R.S32.HI R19, RZ, 0x1f, R19 ;  /* 0x0000001fff137819 */ /* 0x000fe40000011413 */
[----:B------:R-:W-:Y:S02]  /*1a70*/  SHF.R.S32.HI R55, RZ, 0x1f, R52 ;  /* 0x0000001fff377819 */ /* 0x000fe40000011434 */
[----:B------:R-:W-:-:S02]  /*1a80*/  SHF.R.S32.HI R56, RZ, 0x1f, R54 ;  /* 0x0000001fff387819 */ /* 0x000fc40000011436 */
[----:B------:R-:W-:Y:S02]  /*1a90*/  SEL R11, RZ, 0x88, !P0 ;  /* 0x00000088ff0b7807 */ /* 0x000fe40004000000 */
[----:B------:R-:W-:Y:S02]  /*1aa0*/  LOP3.LUT R60, R13, 0x7f, R0, 0x78, !PT ;  /* 0x0000007f0d3c7812 */ /* 0x000fe400078e7800 */
[----:B------:R-:W-:Y:S02]  /*1ab0*/  IADD3.X R57, PT, PT, R4, UR15, RZ, P4, !PT ;  /* 0x0000000f04397c10 */ /* 0x000fe4000a7fe4ff */
[----:B------:R-:W-:Y:S02]  /*1ac0*/  CS2R R4, SRZ ;  /* 0x0000000000047805 */ /* 0x000fe4000001ff00 */
[----:B------:R-:W-:Y:S02]  /*1ad0*/  IADD3.X R52, PT, PT, R18, UR15, RZ, P6, !PT ;  /* 0x0000000f12347c10 */ /* 0x000fe4000b7fe4ff */
[----:B------:R-:W-:-:S02]  /*1ae0*/  IADD3.X R54, PT, PT, R19, UR15, RZ, P1, !PT ;  /* 0x0000000f13367c10 */ /* 0x000fc40008ffe4ff */
[----:B------:R-:W-:Y:S02]  /*1af0*/  IADD3.X R55, PT, PT, R55, UR15, RZ, P2, !PT ;  /* 0x0000000f37377c10 */ /* 0x000fe400097fe4ff */
[----:B------:R-:W-:Y:S02]  /*1b00*/  IADD3.X R56, PT, PT, R56, UR15, RZ, P3, !PT ;  /* 0x0000000f38387c10 */ /* 0x000fe40009ffe4ff */
[----:B------:R-:W-:Y:S02]  /*1b10*/  LEA.HI.X.SX32 R58, R58, UR13, 0x1, P5 ;  /* 0x0000000d3a3a7c11 */ /* 0x000fe4000a8f0eff */
[----:B------:R-:W-:Y:S02]  /*1b20*/  LOP3.LUT R72, R11, 0x7f, R0, 0x78, !PT ;  /* 0x0000007f0b487812 */ /* 0x000fe400078e7800 */
[C---:B------:R-:W-:Y:S02]  /*1b30*/  LOP3.LUT R74, R60.reuse, 0x20, RZ, 0x3c, !PT ;  /* 0x000000203c4a7812 */ /* 0x040fe400078e3cff */
[----:B------:R-:W-:-:S02]  /*1b40*/  LOP3.LUT R68, R60, 0x40, RZ, 0x3c, !PT ;  /* 0x000000403c447812 */ /* 0x000fc400078e3cff */
[----:B------:R-:W-:Y:S02]  /*1b50*/  LOP3.LUT R66, R60, 0x60, RZ, 0x3c, !PT ;  /* 0x000000603c427812 */ /* 0x000fe400078e3cff */
[----:B------:R-:W-:Y:S02]  /*1b60*/  LOP3.LUT R64, R23, 0x8, RZ, 0x3c, !PT ;  /* 0x0000000817407812 */ /* 0x000fe400078e3cff */
[----:B0-----:R-:W-:-:S07]  /*1b70*/  LOP3.LUT R70, R24, 0x40, RZ, 0x3c, !PT ;  /* 0x0000004018467812 */ /* 0x001fce00078e3cff */
.L_x_1:
[--C-:B------:R-:W-:Y:S02]  /*1b80*/  SHF.R.U32.HI R8, RZ, 0x4, R0.reuse ;  /* 0x00000004ff087819 */ /* 0x100fe40000011600 */
[----:B------:R-:W-:Y:S02]  /*1b90*/  SHF.R.U32.HI R13, RZ, 0x4, R0 ;  /* 0x00000004ff0d7819 */ /* 0x000fe40000011600 */
[----:B------:R-:W-:Y:S01]  /*1ba0*/  PRMT R81, RZ, 0x7610, R81 ;  /* 0x00007610ff517816 */ /* 0x000fe20000000051 */
[C---:B------:R-:W-:Y:S01]  /*1bb0*/  VIADD R9, R8.reuse, 0x30 ;  /* 0x0000003008097836 */ /* 0x040fe20000000000 */
[----:B------:R-:W-:Y:S01]  /*1bc0*/  SGXT.U32 R13, R13, 0x4 ;  /* 0x000000040d0d781a */ /* 0x000fe20000000000 */
[----:B------:R-:W-:Y:S01]  /*1bd0*/  VIADD R8, R8, 0x70 ;  /* 0x0000007008087836 */ /* 0x000fe20000000000 */
[----:B------:R-:W-:Y:S02]  /*1be0*/  PRMT R79, RZ, 0x7610, R79 ;  /* 0x00007610ff4f7816 */ /* 0x000fe4000000004f */
[----:B------:R-:W-:-:S02]  /*1bf0*/  ISETP.GE.AND P1, PT, R9, UR5, PT ;  /* 0x0000000509007c0c */ /* 0x000fc4000bf26270 */
[C---:B------:R-:W-:Y:S02]  /*1c00*/  LOP3.LUT R9, R13.reuse, 0x10, RZ, 0xfc, !PT ;  /* 0x000000100d097812 */ /* 0x040fe400078efcff */
[----:B------:R-:W-:Y:S02]  /*1c10*/  LOP3.LUT R10, R13, 0x20, RZ, 0xfc, !PT ;  /* 0x000000200d0a7812 */ /* 0x000fe400078efcff */
[----:B------:R-:W-:Y:S02]  /*1c20*/  ISETP.GE.AND P5, PT, R9, UR5, PT ;  /* 0x0000000509007c0c */ /* 0x000fe4000bfa6270 */
[----:B------:R-:W-:Y:S02]  /*1c30*/  ISETP.GE.AND P2, PT, R10, UR5, PT ;  /* 0x000000050a007c0c */ /* 0x000fe4000bf46270 */
[----:B------:R-:W-:Y:S02]  /*1c40*/  IADD3 R10, P3, PT, R75, R50, RZ ;  /* 0x000000324b0a7210 */ /* 0x000fe40007f7e0ff */
[----:B------:R-:W-:-:S02]  /*1c50*/  ISETP.GE.AND P6, PT, R13, UR5, PT ;  /* 0x000000050d007c0c */ /* 0x000fc4000bfc6270 */
[----:B------:R-:W-:Y:S02]  /*1c60*/  ISETP.GE.AND P0, PT, R8, UR5, PT ;  /* 0x0000000508007c0c */ /* 0x000fe4000bf06270 */
[----:B------:R-:W-:Y:S02]  /*1c70*/  IADD3 R8, P4, PT, R65, R50, RZ ;  /* 0x0000003241087210 */ /* 0x000fe40007f9e0ff */
[-C--:B------:R-:W-:Y:S02]  /*1c80*/  LEA.HI.X.SX32 R11, R75, R58.reuse, 0x1, P3 ;  /* 0x0000003a4b0b7211 */ /* 0x080fe400018f0eff */
[----:B------:R-:W-:Y:S02]  /*1c90*/  LOP3.LUT R14, R13, 0x50, RZ, 0xfc, !PT ;  /* 0x000000500d0e7812 */ /* 0x000fe400078efcff */
[----:B------:R-:W-:Y:S01]  /*1ca0*/  LEA.HI.X.SX32 R9, R65, R58, 0x1, P4 ;  /* 0x0000003a41097211 */ /* 0x000fe200020f0eff */
[----:B------:R-:W2:Y:S01]  /*1cb0*/  @!P5 LDG.E.U8 R81, desc[UR6][R10.64] ;  /* 0x000000060a51d981 */ /* 0x000ea2000c1e1100 */
[----:B------:R-:W-:-:S02]  /*1cc0*/  ISETP.GE.AND P4, PT, R14, UR5, PT ;  /* 0x000000050e007c0c */ /* 0x000fc4000bf86270 */
[----:B------:R-:W-:Y:S01]  /*1cd0*/  LOP3.LUT R12, R13, 0x40, RZ, 0xfc, !PT ;  /* 0x000000400d0c7812 */ /* 0x000fe200078efcff */
[----:B------:R0:W3:Y:S01]  /*1ce0*/  @!P6 LDG.E.U8 R79, desc[UR6][R8.64] ;  /* 0x00000006084fe981 */ /* 0x0000e2000c1e1100 */
[C---:B------:R-:W-:Y:S02]  /*1cf0*/  IADD3 R14, P5, PT, R63.reuse, R50, RZ ;  /* 0x000000323f0e7210 */ /* 0x040fe40007fbe0ff */
[----:B------:R-:W-:Y:S02]  /*1d00*/  PRMT R85, RZ, 0x7610, R85 ;  /* 0x00007610ff557816 */ /* 0x000fe40000000055 */
[----:B------:R-:W-:Y:S02]  /*1d10*/  ISETP.GE.AND P3, PT, R12, UR5, PT ;  /* 0x000000050c007c0c */ /* 0x000fe4000bf66270 */
[----:B------:R-:W-:Y:S02]  /*1d20*/  LEA.HI.X.SX32 R15, R63, R58, 0x1, P5 ;  /* 0x0000003a3f0f7211 */ /* 0x000fe400028f0eff */
[----:B------:R-:W-:-:S02]  /*1d30*/  IADD3 R12, P6, PT, R73, R50, RZ ;  /* 0x00000032490c7210 */ /* 0x000fc40007fde0ff */
[----:B------:R-:W-:Y:S01]  /*1d40*/  LOP3.LUT R16, R13, 0x60, RZ, 0xfc, !PT ;  /* 0x000000600d107812 */ /* 0x000fe200078efcff */
[----:B------:R1:W4:Y:S01]  /*1d50*/  @!P1 LDG.E.U8 R85, desc[UR6][R14.64] ;  /* 0x000000060e559981 */ /* 0x000322000c1e1100 */
[----:B------:R-:W-:Y:S02]  /*1d60*/  PRMT R83, RZ, 0x7610, R83 ;  /* 0x00007610ff537816 */ /* 0x000fe40000000053 */
[----:B------:R-:W-:Y:S02]  /*1d70*/  LEA.HI.X.SX32 R13, R73, R58, 0x1, P6 ;  /* 0x0000003a490d7211 */ /* 0x000fe400030f0eff */
[C---:B0-----:R-:W-:Y:S02]  /*1d80*/  IADD3 R8, P1, PT, R69.reuse, R50, RZ ;  /* 0x0000003245087210 */ /* 0x041fe40007f3e0ff */
[----:B------:R-:W-:Y:S01]  /*1d90*/  ISETP.GE.AND P5, PT, R16, UR5, PT ;  /* 0x0000000510007c0c */ /* 0x000fe2000bfa6270 */
[----:B------:R0:W5:Y:S01]  /*1da0*/  @!P2 LDG.E.U8 R83, desc[UR6][R12.64] ;  /* 0x000000060c53a981 */ /* 0x000162000c1e1100 */
[----:B------:R-:W-:-:S02]  /*1db0*/  LEA.HI.X.SX32 R9, R69, R58, 0x1, P1 ;  /* 0x0000003a45097211 */ /* 0x000fc400008f0eff */
[-C--:B------:R-:W-:Y:S02]  /*1dc0*/  IADD3 R16, P6, PT, R71, R50.reuse, RZ ;  /* 0x0000003247107210 */ /* 0x080fe40007fde0ff */
[-C--:B------:R-:W-:Y:S02]  /*1dd0*/  IADD3 R10, P2, PT, R67, R50.reuse, RZ ;  /* 0x00000032430a7210 */ /* 0x080fe40007f5e0ff */
[----:B------:R-:W-:Y:S02]  /*1de0*/  IADD3 R18, P1, PT, R61, R50, RZ ;  /* 0x000000323d127210 */ /* 0x000fe40007f3e0ff */
[----:B------:R-:W-:Y:S02]  /*1df0*/  PRMT R87, RZ, 0x7610, R87 ;  /* 0x00007610ff577816 */ /* 0x000fe40000000057 */
[----:B------:R-:W-:Y:S02]  /*1e00*/  PRMT R89, RZ, 0x7610, R89 ;  /* 0x00007610ff597816 */ /* 0x000fe40000000059 */
[----:B------:R-:W-:-:S02]  /*1e10*/  PRMT R91, RZ, 0x7610, R91 ;  /* 0x00007610ff5b7816 */ /* 0x000fc4000000005b */
[----:B-1----:R-:W-:Y:S02]  /*1e20*/  PRMT R15, RZ, 0x7610, R15 ;  /* 0x00007610ff0f7816 */ /* 0x002fe4000000000f */
[-C--:B------:R-:W-:Y:S01]  /*1e30*/  LEA.HI.X.SX32 R17, R71, R58.reuse, 0x1, P6 ;  /* 0x0000003a47117211 */ /* 0x080fe200030f0eff */
[----:B------:R1:W5:Y:S01]  /*1e40*/  @!P4 LDG.E.U8 R89, desc[UR6][R8.64] ;  /* 0x000000060859c981 */ /* 0x000362000c1e1100 */
[-C--:B------:R-:W-:Y:S02]  /*1e50*/  LEA.HI.X.SX32 R11, R67, R58.reuse, 0x1, P2 ;  /* 0x0000003a430b7211 */ /* 0x080fe400010f0eff */
[----:B------:R-:W-:Y:S01]  /*1e60*/  LEA.HI.X.SX32 R19, R61, R58, 0x1, P1 ;  /* 0x0000003a3d137211 */ /* 0x000fe200008f0eff */
[----:B------:R-:W5:Y:S04]  /*1e70*/  @!P3 LDG.E.U8 R87, desc[UR6][R16.64] ;  /* 0x000000061057b981 */ /* 0x000f68000c1e1100 */
[----:B------:R1:W5:Y:S04]  /*1e80*/  @!P5 LDG.E.U8 R91, desc[UR6][R10.64] ;  /* 0x000000060a5bd981 */ /* 0x000368000c1e1100 */
[----:B------:R-:W5:Y:S01]  /*1e90*/  @!P0 LDG.E.U8 R15, desc[UR6][R18.64] ;  /* 0x00000006120f8981 */ /* 0x000f62000c1e1100 */
[----:B------:R-:W-:Y:S01]  /*1ea0*/  BAR.SYNC.DEFER_BLOCKING 0x0 ;  /* 0x0000000000007b1d */ /* 0x000fe20000010000 */
[----:B0-----:R-:W-:-:S02]  /*1eb0*/  LOP3.LUT R12, R0, 0x7f, RZ, 0xc0, !PT ;  /* 0x0000007f000c7812 */ /* 0x001fc400078ec0ff */
[C---:B------:R-:W-:Y:S02]  /*1ec0*/  IADD3 RZ, P1, PT, R59.reuse, R48, RZ ;  /* 0x000000303bff7210 */ /* 0x040fe40007f3e0ff */
[----:B------:R-:W-:Y:S02]  /*1ed0*/  SHF.R.S32.HI R76, RZ, 0x1f, R59 ;  /* 0x0000001fff4c7819 */ /* 0x000fe4000001143b */
[----:B------:R-:W-:Y:S02]  /*1ee0*/  ISETP.GE.AND P0, PT, R12, UR5, PT ;  /* 0x000000050c007c0c */ /* 0x000fe4000bf06270 */
[C---:B------:R-:W-:Y:S01]  /*1ef0*/  IADD3 RZ, P3, PT, R59.reuse, R46, RZ ;  /* 0x0000002e3bff7210 */ /* 0x040fe20007f7e0ff */
[C---:B-1----:R-:W-:Y:S01]  /*1f00*/  IMAD.X R9, R76.reuse, 0x1, R57, P1 ;  /* 0x000000014c097824 */ /* 0x042fe200008e0639 */
[C---:B------:R-:W-:Y:S02]  /*1f10*/  IADD3 RZ, P2, PT, R59.reuse, R44, RZ ;  /* 0x0000002c3bff7210 */ /* 0x040fe40007f5e0ff */
[C---:B------:R-:W-:Y:S01]  /*1f20*/  IADD3 RZ, P1, PT, R59.reuse, R42, RZ ;  /* 0x0000002a3bff7210 */ /* 0x040fe20007f3e0ff */
[C---:B------:R-:W-:Y:S01]  /*1f30*/  IMAD.IADD R8, R59.reuse, 0x1, R48 ;  /* 0x000000013b087824 */ /* 0x040fe200078e0230 */
[----:B------:R-:W-:Y:S01]  /*1f40*/  PRMT R135, RZ, 0x7610, R135 ;  /* 0x00007610ff877816 */ /* 0x000fe20000000087 */
[C---:B------:R-:W-:Y:S01]  /*1f50*/  IMAD.X R11, R76.reuse, 0x1, R56, P3 ;  /* 0x000000014c0b7824 */ /* 0x040fe200018e0638 */
[----:B------:R-:W-:Y:S01]  /*1f60*/  PRMT R137, RZ, 0x7610, R137 ;  /* 0x00007610ff897816 */ /* 0x000fe20000000089 */
[C---:B------:R-:W-:Y:S01]  /*1f70*/  IMAD.IADD R10, R59.reuse, 0x1, R46 ;  /* 0x000000013b0a7824 */ /* 0x040fe200078e022e */
[C---:B------:R-:W-:Y:S01]  /*1f80*/  IADD3 RZ, P3, PT, R59.reuse, R40, RZ ;  /* 0x000000283bff7210 */ /* 0x040fe20007f7e0ff */
[C---:B------:R-:W-:Y:S01]  /*1f90*/  IMAD.X R13, R76.reuse, 0x1, R55, P2 ;  /* 0x000000014c0d7824 */ /* 0x040fe200010e0637 */
[C---:B------:R-:W-:Y:S01]  /*1fa0*/  IADD3 RZ, P2, PT, R59.reuse, R38, RZ ;  /* 0x000000263bff7210 */ /* 0x040fe20007f5e0ff */
[C---:B------:R-:W-:Y:S01]  /*1fb0*/  IMAD.IADD R12, R59.reuse, 0x1, R44 ;  /* 0x000000013b0c7824 */ /* 0x040fe200078e022c */
[----:B------:R-:W-:Y:S01]  /*1fc0*/  PRMT R139, RZ, 0x7610, R139 ;  /* 0x00007610ff8b7816 */ /* 0x000fe2000000008b */
[C---:B------:R-:W-:Y:S01]  /*1fd0*/  IMAD.IADD R14, R59.reuse, 0x1, R42 ;  /* 0x000000013b0e7824 */ /* 0x040fe200078e022a */
[----:B------:R-:W-:Y:S01]  /*1fe0*/  PRMT R141, RZ, 0x7610, R141 ;  /* 0x00007610ff8d7816 */ /* 0x000fe2000000008d */
[----:B------:R-:W-:Y:S01]  /*1ff0*/  IMAD.X R17, R76, 0x1, R53, P2 ;  /* 0x000000014c117824 */ /* 0x000fe200010e0635 */
[----:B------:R-:W-:Y:S01]  /*2000*/  PRMT R143, RZ, 0x7610, R143 ;  /* 0x00007610ff8f7816 */ /* 0x000fe2000000008f */
[----:B------:R-:W-:Y:S01]  /*2010*/  IMAD.IADD R16, R59, 0x1, R38 ;  /* 0x000000013b107824 */ /* 0x000fe200078e0226 */
[----:B------:R-:W-:-:S02]  /*2020*/  PRMT R145, RZ, 0x7610, R145 ;  /* 0x00007610ff917816 */ /* 0x000fc40000000091 */
[----:B------:R-:W-:Y:S02]  /*2030*/  IADD3 RZ, P2, PT, R59, R34, RZ ;  /* 0x000000223bff7210 */ /* 0x000fe40007f5e0ff */
[----:B------:R-:W-:Y:S02]  /*2040*/  PRMT R149, RZ, 0x7610, R149 ;  /* 0x00007610ff957816 */ /* 0x000fe40000000095 */
[----:B------:R-:W-:Y:S02]  /*2050*/  PRMT R147, RZ, 0x7610, R147 ;  /* 0x00007610ff937816 */ /* 0x000fe40000000093 */
[----:B------:R-:W-:Y:S02]  /*2060*/  PRMT R151, RZ, 0x7610, R151 ;  /* 0x00007610ff977816 */ /* 0x000fe40000000097 */
[----:B------:R-:W-:Y:S02]  /*2070*/  PRMT R159, RZ, 0x7610, R159 ;  /* 0x00007610ff9f7816 */ /* 0x000fe4000000009f */
[----:B------:R-:W-:-:S02]  /*2080*/  PRMT R153, RZ, 0x7610, R153 ;  /* 0x00007610ff997816 */ /* 0x000fc40000000099 */
[----:B------:R-:W-:Y:S02]  /*2090*/  PRMT R161, RZ, 0x7610, R161 ;  /* 0x00007610ffa17816 */ /* 0x000fe400000000a1 */
[----:B------:R-:W-:Y:S02]  /*20a0*/  PRMT R155, RZ, 0x7610, R155 ;  /* 0x00007610ff9b7816 */ /* 0x000fe4000000009b */
[----:B------:R-:W-:Y:S02]  /*20b0*/  PRMT R163, RZ, 0x7610, R163 ;  /* 0x00007610ffa37816 */ /* 0x000fe400000000a3 */
[----:B------:R-:W-:Y:S02]  /*20c0*/  PRMT R157, RZ, 0x7610, R157 ;  /* 0x00007610ff9d7816 */ /* 0x000fe4000000009d */
[----:B------:R-:W-:Y:S01]  /*20d0*/  PRMT R165, RZ, 0x7610, R165 ;  /* 0x00007610ffa57816 */ /* 0x000fe200000000a5 */
[----:B--2---:R-:W-:Y:S04]  /*20e0*/  STS.U8 [R72+UR4+0x100], R81 ;  /* 0x0001005148007988 */ /* 0x004fe80008000004 */
[----:B---3--:R-:W-:Y:S04]  /*20f0*/  STS.U8 [R72+UR4], R79 ;  /* 0x0000004f48007988 */ /* 0x008fe80008000004 */
[----:B----4-:R-:W-:Y:S04]  /*2100*/  STS.U8 [R72+UR4+0x300], R85 ;  /* 0x0003005548007988 */ /* 0x010fe80008000004 */
[----:B-----5:R-:W-:Y:S04]  /*2110*/  STS.U8 [R72+UR4+0x200], R83 ;  /* 0x0002005348007988 */ /* 0x020fe80008000004 */
[----:B------:R-:W-:Y:S04]  /*2120*/  STS.U8 [R72+UR4+0x500], R89 ;  /* 0x0005005948007988 */ /* 0x000fe80008000004 */
[----:B------:R-:W-:Y:S04]  /*2130*/  STS.U8 [R72+UR4+0x400], R87 ;  /* 0x0004005748007988 */ /* 0x000fe80008000004 */
[----:B------:R-:W-:Y:S04]  /*2140*/  STS.U8 [R72+UR4+0x600], R91 ;  /* 0x0006005b48007988 */ /* 0x000fe80008000004 */
[----:B------:R0:W-:Y:S01]  /*2150*/  STS.U8 [R72+UR4+0x700], R15 ;  /* 0x0007000f48007988 */ /* 0x0001e20008000004 */
[----:B------:R-:W-:Y:S01]  /*2160*/  BAR.SYNC.DEFER_BLOCKING 0x0 ;  /* 0x0000000000007b1d */ /* 0x000fe20000010000 */
[----:B0-----:R-:W-:Y:S01]  /*2170*/  IMAD.X R15, R76, 0x1, R54, P1 ;  /* 0x000000014c0f7824 */ /* 0x001fe200008e0636 */
[----:B------:R-:W-:-:S04]  /*2180*/  IADD3 RZ, P1, PT, R59, R36, RZ ;  /* 0x000000243bff7210 */ /* 0x000fc80007f3e0ff */
[----:B------:R0:W2:Y:S04]  /*2190*/  @!P0 LDG.E.U8 R135, desc[UR6][R8.64] ;  /* 0x0000000608878981 */ /* 0x0000a8000c1e1100 */
[----:B------:R1:W3:Y:S04]  /*21a0*/  @!P0 LDG.E.U8 R137, desc[UR6][R10.64] ;  /* 0x000000060a898981 */ /* 0x0002e8000c1e1100 */
[----:B------:R4:W5:Y:S01]  /*21b0*/  @!P0 LDG.E.U8 R139, desc[UR6][R12.64] ;  /* 0x000000060c8b8981 */ /* 0x000962000c1e1100 */
[C---:B0-----:R-:W-:Y:S01]  /*21c0*/  IMAD.X R9, R76.reuse, 0x1, R52, P3 ;  /* 0x000000014c097824 */ /* 0x041fe200018e0634 */
[C---:B------:R-:W-:Y:S01]  /*21d0*/  IADD3 R18, P3, PT, R59.reuse, R31, RZ ;  /* 0x0000001f3b127210 */ /* 0x040fe20007f7e0ff */
[C---:B------:R-:W-:Y:S01]  /*21e0*/  IMAD.IADD R8, R59.reuse, 0x1, R40 ;  /* 0x000000013b087824 */ /* 0x040fe200078e0228 */
[----:B------:R0:W2:Y:S01]  /*21f0*/  @!P0 LDG.E.U8 R141, desc[UR6][R14.64] ;  /* 0x000000060e8d8981 */ /* 0x0000a2000c1e1100 */
[C---:B-1----:R-:W-:Y:S01]  /*2200*/  IMAD.X R11, R76.reuse, 0x1, R51, P1 ;  /* 0x000000014c0b7824 */ /* 0x042fe200008e0633 */
[C---:B------:R-:W-:Y:S01]  /*2210*/  IADD3 RZ, P1, PT, R59.reuse, R32, RZ ;  /* 0x000000203bff7210 */ /* 0x040fe20007f3e0ff */
[----:B------:R-:W-:Y:S01]  /*2220*/  IMAD.X R19, R76, 0x1, R45, P3 ;  /* 0x000000014c137824 */ /* 0x000fe200018e062d */
[----:B------:R1:W2:Y:S01]  /*2230*/  @!P0 LDG.E.U8 R143, desc[UR6][R8.64] ;  /* 0x00000006088f8981 */ /* 0x0002a2000c1e1100 */
[----:B----4-:R-:W-:-:S02]  /*2240*/  IMAD.IADD R12, R59, 0x1, R34 ;  /* 0x000000013b0c7824 */ /* 0x010fc400078e0222 */
[C---:B------:R-:W-:Y:S01]  /*2250*/  IMAD.X R13, R76.reuse, 0x1, R49, P2 ;  /* 0x000000014c0d7824 */ /* 0x040fe200010e0631 */
[----:B------:R4:W2:Y:S01]  /*2260*/  @!P0 LDG.E.U8 R145, desc[UR6][R16.64] ;  /* 0x0000000610918981 */ /* 0x0008a2000c1e1100 */
[C---:B------:R-:W-:Y:S02]  /*2270*/  IMAD.IADD R10, R59.reuse, 0x1, R36 ;  /* 0x000000013b0a7824 */ /* 0x040fe400078e0224 */
[----:B0-----:R-:W-:Y:S01]  /*2280*/  IMAD.X R15, R76, 0x1, R47, P1 ;  /* 0x000000014c0f7824 */ /* 0x001fe200008e062f */
[C---:B------:R-:W-:Y:S01]  /*2290*/  IADD3 R78, P1, PT, R59.reuse, R27, RZ ;  /* 0x0000001b3b4e7210 */ /* 0x040fe20007f3e0ff */
[C---:B------:R-:W-:Y:S01]  /*22a0*/  IMAD.IADD R14, R59.reuse, 0x1, R32 ;  /* 0x000000013b0e7824 */ /* 0x040fe200078e0220 */
[C---:B-1----:R-:W-:Y:S01]  /*22b0*/  IADD3 R8, P3, PT, R59.reuse, R30, RZ ;  /* 0x0000001e3b087210 */ /* 0x042fe20007f7e0ff */
[----:B------:R0:W3:Y:S01]  /*22c0*/  @!P0 LDG.E.U8 R149, desc[UR6][R12.64] ;  /* 0x000000060c958981 */ /* 0x0000e2000c1e1100 */
[----:B----4-:R-:W-:-:S03]  /*22d0*/  IADD3 R16, P2, PT, R59, R28, RZ ;  /* 0x0000001c3b107210 */ /* 0x010fc60007f5e0ff */
[C---:B------:R-:W-:Y:S01]  /*22e0*/  IMAD.X R9, R76.reuse, 0x1, R43, P3 ;  /* 0x000000014c097824 */ /* 0x040fe200018e062b */
[----:B------:R1:W4:Y:S01]  /*22f0*/  @!P0 LDG.E.U8 R147, desc[UR6][R10.64] ;  /* 0x000000060a938981 */ /* 0x000322000c1e1100 */
[C---:B------:R-:W-:Y:S02]  /*2300*/  IMAD.X R79, R76.reuse, 0x1, R37, P1 ;  /* 0x000000014c4f7824 */ /* 0x040fe400008e0625 */
[----:B------:R-:W-:Y:S01]  /*2310*/  IMAD.X R17, R76, 0x1, R39, P2 ;  /* 0x000000014c117824 */ /* 0x000fe200010e0627 */
[----:B------:R1:W3:Y:S01]  /*2320*/  @!P0 LDG.E.U8 R151, desc[UR6][R14.64] ;  /* 0x000000060e978981 */ /* 0x0002e2000c1e1100 */
[----:B0-----:R-:W-:-:S03]  /*2330*/  IADD3 R12, P3, PT, R59, R26, RZ ;  /* 0x0000001a3b0c7210 */ /* 0x001fc60007f7e0ff */
[----:B------:R0:W4:Y:S01]  /*2340*/  @!P0 LDG.E.U8 R159, desc[UR6][R16.64] ;  /* 0x00000006109f8981 */ /* 0x000122000c1e1100 */
[----:B-1----:R-:W-:-:S03]  /*2350*/  IADD3 R10, P1, PT, R59, R29, RZ ;  /* 0x0000001d3b0a7210 */ /* 0x002fc60007f3e0ff */
[----:B------:R1:W5:Y:S01]  /*2360*/  @!P0 LDG.E.U8 R153, desc[UR6][R18.64] ;  /* 0x0000000612998981 */ /* 0x000362000c1e1100 */
[----:B------:R-:W-:Y:S01]  /*2370*/  IADD3 R14, P2, PT, R59, R25, RZ ;  /* 0x000000193b0e7210 */ /* 0x000fe20007f5e0ff */
[C---:B------:R-:W-:Y:S02]  /*2380*/  IMAD.X R13, R76.reuse, 0x1, R35, P3 ;  /* 0x000000014c0d7824 */ /* 0x040fe400018e0623 */
[----:B------:R0:W5:Y:S01]  /*2390*/  @!P0 LDG.E.U8 R161, desc[UR6][R78.64] ;  /* 0x000000064ea18981 */ /* 0x000162000c1e1100 */
[C---:B------:R-:W-:Y:S02]  /*23a0*/  IMAD.X R11, R76.reuse, 0x1, R41, P1 ;  /* 0x000000014c0b7824 */ /* 0x040fe400008e0629 */
[----:B------:R-:W-:Y:S01]  /*23b0*/  IMAD.X R15, R76, 0x1, R33, P2 ;  /* 0x000000014c0f7824 */ /* 0x000fe200010e0621 */
[----:B------:R-:W5:Y:S04]  /*23c0*/  @!P0 LDG.E.U8 R155, desc[UR6][R8.64] ;  /* 0x00000006089b8981 */ /* 0x000f68000c1e1100 */
[----:B------:R0:W5:Y:S04]  /*23d0*/  @!P0 LDG.E.U8 R163, desc[UR6][R12.64] ;  /* 0x000000060ca38981 */ /* 0x000168000c1e1100 */
[----:B------:R-:W5:Y:S04]  /*23e0*/  @!P0 LDG.E.U8 R157, desc[UR6][R10.64] ;  /* 0x000000060a9d8981 */ /* 0x000f68000c1e1100 */
[----:B------:R1:W5:Y:S04]  /*23f0*/  @!P0 LDG.E.U8 R165, desc[UR6][R14.64] ;  /* 0x000000060ea58981 */ /* 0x000368000c1e1100 */
[----:B0-----:R-:W-:Y:S04]  /*2400*/  LDS.U8 R16, [R23+UR4] ;  /* 0x0000000417107984 */ /* 0x001fe80008000000 */
[----:B------:R-:W0:Y:S04]  /*2410*/  LDS.U8 R17, [R23+UR4+0x10] ;  /* 0x0000100417117984 */ /* 0x000e280008000000 */
[----:B-1----:R-:W-:Y:S04]  /*2420*/  LDS.U8 R18, [R23+UR4+0x20] ;  /* 0x0000200417127984 */ /* 0x002fe80008000000 */
[----:B------:R-:W-:Y:S04]  /*2430*/  LDS.U8 R19, [R23+UR4+0x30] ;  /* 0x0000300417137984 */ /* 0x000fe80008000000 */
[----:B------:R-:W-:Y:S04]  /*2440*/  LDS.U8 R78, [R23+UR4+0x100] ;  /* 0x00010004174e7984 */ /* 0x000fe80008000000 */
[----:B------:R-:W1:Y:S04]  /*2450*/  LDS.U8 R81, [R23+UR4+0x110] ;  /* 0x0001100417517984 */ /* 0x000e680008000000 */
[----:B------:R-:W-:Y:S04]  /*2460*/  LDS.U8 R80, [R23+UR4+0x120] ;  /* 0x0001200417507984 */ /* 0x000fe80008000000 */
[----:B------:R-:W-:Y:S04]  /*2470*/  LDS.U8 R83, [R23+UR4+0x130] ;  /* 0x0001300417537984 */ /* 0x000fe80008000000 */
[----:B------:R-:W-:Y:S04]  /*2480*/  LDS.U8 R12, [R64+UR4] ;  /* 0x00000004400c7984 */ /* 0x000fe80008000000 */
[----:B------:R-:W0:Y:S04]  /*2490*/  LDS.U8 R13, [R64+UR4+0x10] ;  /* 0x00001004400d7984 */ /* 0x000e280008000000 */
[----:B------:R-:W-:Y:S04]  /*24a0*/  LDS.U8 R106, [R64+UR4+0x20] ;  /* 0x00002004406a7984 */ /* 0x000fe80008000000 */
        /* <DEDUP_REMOVED lines=52> */
[----:B------:R-:W-:Y:S01]  /*27f0*/  LDS.U8 R79, [R64+UR4+0x730] ;  /* 0x00073004404f7984 */ /* 0x000fe20008000000 */
[----:B------:R-:W-:Y:S06]  /*2800*/  BAR.SYNC.DEFER_BLOCKING 0x0 ;  /* 0x0000000000007b1d */ /* 0x000fec0000010000 */
[----:B--2---:R-:W-:Y:S04]  /*2810*/  STS.U8 [R60+UR4], R135 ;  /* 0x000000873c007988 */ /* 0x004fe80008000004 */
[----:B------:R-:W-:Y:S04]  /*2820*/  STS.U8 [R60+UR4+0x400], R143 ;  /* 0x0004008f3c007988 */ /* 0x000fe80008000004 */
[----:B---3--:R-:W-:Y:S04]  /*2830*/  STS.U8 [R60+UR4+0x800], R151 ;  /* 0x000800973c007988 */ /* 0x008fe80008000004 */
[----:B----4-:R-:W-:Y:S04]  /*2840*/  STS.U8 [R60+UR4+0xc00], R159 ;  /* 0x000c009f3c007988 */ /* 0x010fe80008000004 */
[----:B------:R-:W-:Y:S04]  /*2850*/  STS.U8 [R74+UR4+0x100], R137 ;  /* 0x000100894a007988 */ /* 0x000fe80008000004 */
[----:B------:R-:W-:Y:S04]  /*2860*/  STS.U8 [R74+UR4+0x500], R145 ;  /* 0x000500914a007988 */ /* 0x000fe80008000004 */
[----:B-----5:R-:W-:Y:S04]  /*2870*/  STS.U8 [R74+UR4+0x900], R153 ;  /* 0x000900994a007988 */ /* 0x020fe80008000004 */
[----:B------:R-:W-:Y:S04]  /*2880*/  STS.U8 [R74+UR4+0xd00], R161 ;  /* 0x000d00a14a007988 */ /* 0x000fe80008000004 */
[----:B------:R-:W-:Y:S04]  /*2890*/  STS.U8 [R68+UR4+0x200], R139 ;  /* 0x0002008b44007988 */ /* 0x000fe80008000004 */
[----:B------:R-:W-:Y:S04]  /*28a0*/  STS.U8 [R68+UR4+0x600], R147 ;  /* 0x0006009344007988 */ /* 0x000fe80008000004 */
[----:B------:R-:W-:Y:S04]  /*28b0*/  STS.U8 [R68+UR4+0xa00], R155 ;  /* 0x000a009b44007988 */ /* 0x000fe80008000004 */
[----:B------:R-:W-:Y:S04]  /*28c0*/  STS.U8 [R68+UR4+0xe00], R163 ;  /* 0x000e00a344007988 */ /* 0x000fe80008000004 */
[----:B------:R-:W-:Y:S04]  /*28d0*/  STS.U8 [R66+UR4+0x300], R141 ;  /* 0x0003008d42007988 */ /* 0x000fe80008000004 */
[----:B------:R-:W-:Y:S04]  /*28e0*/  STS.U8 [R66+UR4+0x700], R149 ;  /* 0x0007009542007988 */ /* 0x000fe80008000004 */
[----:B------:R-:W-:Y:S04]  /*28f0*/  STS.U8 [R66+UR4+0xb00], R157 ;  /* 0x000b009d42007988 */ /* 0x000fe80008000004 */
[----:B------:R-:W-:Y:S01]  /*2900*/  STS.U8 [R66+UR4+0xf00], R165 ;  /* 0x000f00a542007988 */ /* 0x000fe20008000004 */
[----:B------:R-:W-:Y:S06]  /*2910*/  BAR.SYNC.DEFER_BLOCKING 0x0 ;  /* 0x0000000000007b1d */ /* 0x000fec0000010000 */
[----:B------:R-:W2:Y:S01]  /*2920*/  LDSM.16.M88.4 R8, [R24+UR4] ;  /* 0x000000041808783b */ /* 0x000ea20008000200 */
[----:B0-----:R-:W-:-:S02]  /*2930*/  IMAD R16, R17, 0x100, R16 ;  /* 0x0000010011107824 */ /* 0x001fc400078e0210 */
[----:B-1----:R-:W-:Y:S02]  /*2940*/  IMAD R78, R81, 0x100, R78 ;  /* 0x00000100514e7824 */ /* 0x002fe400078e024e */
[----:B------:R-:W-:Y:S02]  /*2950*/  IMAD R13, R13, 0x100, R12 ;  /* 0x000001000d0d7824 */ /* 0x000fe400078e020c */
[----:B------:R-:W-:Y:S01]  /*2960*/  IMAD R15, R15, 0x100, R14 ;  /* 0x000001000f0f7824 */ /* 0x000fe200078e020e */
[----:B------:R-:W-:Y:S02]  /*2970*/  F2FP.F16.E4M3.UNPACK_B R12, R16 ;  /* 0x00000010ff0c723e */ /* 0x000fe400020006ff */
[----:B------:R-:W-:Y:S02]  /*2980*/  F2FP.F16.E4M3.UNPACK_B R14, R78 ;  /* 0x0000004eff0e723e */ /* 0x000fe400020006ff */
[----:B------:R-:W-:Y:S02]  /*2990*/  F2FP.F16.E4M3.UNPACK_B R13, R13 ;  /* 0x0000000dff0d723e */ /* 0x000fe400020006ff */
[----:B------:R-:W-:-:S02]  /*29a0*/  F2FP.F16.E4M3.UNPACK_B R15, R15 ;  /* 0x0000000fff0f723e */ /* 0x000fc400020006ff */
[----:B--2---:R-:W-:Y:S02]  /*29b0*/  F2FP.F16.E4M3.UNPACK_B R16, R8 ;  /* 0x00000008ff10723e */ /* 0x004fe400020006ff */
[----:B------:R-:W-:-:S07]  /*29c0*/  F2FP.F16.E4M3.UNPACK_B R17, R9 ;  /* 0x00000009ff11723e */ /* 0x000fce00020006ff */
[----:B------:R-:W-:Y:S01]  /*29d0*/  HMMA.16816.F32 R12, R12, R16, R4 ;  /* 0x000000100c0c723c */ /* 0x000fe20000001804 */
[----:B------:R-:W-:Y:S02]  /*29e0*/  IMAD R4, R19, 0x100, R18 ;  /* 0x0000010013047824 */ /* 0x000fe400078e0212 */
[----:B------:R-:W-:Y:S02]  /*29f0*/  IMAD R6, R83, 0x100, R80 ;  /* 0x0000010053067824 */ /* 0x000fe400078e0250 */
[----:B------:R-:W-:Y:S02]  /*2a00*/  IMAD R5, R109, 0x100, R106 ;  /* 0x000001006d057824 */ /* 0x000fe400078e026a */
[----:B------:R-:W-:Y:S01]  /*2a10*/  IMAD R7, R111, 0x100, R108 ;  /* 0x000001006f077824 */ /* 0x000fe200078e026c */
[----:B------:R-:W-:Y:S02]  /*2a20*/  F2FP.F16.E4M3.UNPACK_B R4, R4 ;  /* 0x00000004ff04723e */ /* 0x000fe400020006ff */
[----:B------:R-:W-:-:S02]  /*2a30*/  F2FP.F16.E4M3.UNPACK_B R6, R6 ;  /* 0x00000006ff06723e */ /* 0x000fc400020006ff */
[----:B------:R-:W-:Y:S02]  /*2a40*/  F2FP.F16.E4M3.UNPACK_B R5, R5 ;  /* 0x00000005ff05723e */ /* 0x000fe400020006ff */
[----:B------:R-:W-:Y:S02]  /*2a50*/  F2FP.F16.E4M3.UNPACK_B R7, R7 ;  /* 0x00000007ff07723e */ /* 0x000fe400020006ff */
[----:B------:R-:W-:Y:S02]  /*2a60*/  F2FP.F16.E4M3.UNPACK_B R8, R8.H1 ;  /* 0x00000008ff08723e */ /* 0x000fe400030006ff */
[----:B------:R-:W-:-:S07]  /*2a70*/  F2FP.F16.E4M3.UNPACK_B R9, R9.H1 ;  /* 0x00000009ff09723e */ /* 0x000fce00030006ff */
[----:B------:R-:W-:Y:S01]  /*2a80*/  HMMA.16816.F32 R12, R4, R8, R12 ;  /* 0x00000008040c723c */ /* 0x000fe2000000180c */
[----:B------:R-:W-:Y:S01]  /*2a90*/  IMAD R16, R85, 0x100, R82 ;  /* 0x0000010055107824 */ /* 0x000fe200078e0252 */
[----:B------:R-:W0:Y:S01]  /*2aa0*/  LDSM.16.M88.4 R4, [R70+UR4] ;  /* 0x000000044604783b */ /* 0x000e220008000200 */
[----:B------:R-:W-:Y:S02]  /*2ab0*/  IMAD R18, R89, 0x100, R86 ;  /* 0x0000010059127824 */ /* 0x000fe400078e0256 */
[----:B------:R-:W-:Y:S02]  /*2ac0*/  IMAD R17, R113, 0x100, R110 ;  /* 0x0000010071117824 */ /* 0x000fe400078e026e */
[----:B------:R-:W-:Y:S01]  /*2ad0*/  IMAD R19, R117, 0x100, R114 ;  /* 0x0000010075137824 */ /* 0x000fe200078e0272 */
[----:B------:R-:W-:Y:S02]  /*2ae0*/  F2FP.F16.E4M3.UNPACK_B R16, R16 ;  /* 0x00000010ff10723e */ /* 0x000fe400020006ff */
[----:B------:R-:W-:-:S02]  /*2af0*/  F2FP.F16.E4M3.UNPACK_B R18, R18 ;  /* 0x00000012ff12723e */ /* 0x000fc400020006ff */
[----:B------:R-:W-:Y:S02]  /*2b00*/  F2FP.F16.E4M3.UNPACK_B R17, R17 ;  /* 0x00000011ff11723e */ /* 0x000fe400020006ff */
[----:B------:R-:W-:Y:S02]  /*2b10*/  F2FP.F16.E4M3.UNPACK_B R19, R19 ;  /* 0x00000013ff13723e */ /* 0x000fe400020006ff */
[----:B------:R-:W-:Y:S02]  /*2b20*/  F2FP.F16.E4M3.UNPACK_B R8, R10 ;  /* 0x0000000aff08723e */ /* 0x000fe400020006ff */
[----:B------:R-:W-:-:S07]  /*2b30*/  F2FP.F16.E4M3.UNPACK_B R9, R11 ;  /* 0x0000000bff09723e */ /* 0x000fce00020006ff */
[----:B------:R-:W-:Y:S01]  /*2b40*/  HMMA.16816.F32 R12, R16, R8, R12 ;  /* 0x00000008100c723c */ /* 0x000fe2000000180c */
[----:B------:R-:W-:Y:S02]  /*2b50*/  IMAD R8, R87, 0x100, R84 ;  /* 0x0000010057087824 */ /* 0x000fe400078e0254 */
[----:B------:R-:W-:Y:S02]  /*2b60*/  IMAD R88, R91, 0x100, R88 ;  /* 0x000001005b587824 */ /* 0x000fe400078e0258 */
[----:B------:R-:W-:Y:S02]  /*2b70*/  IMAD R9, R115, 0x100, R112 ;  /* 0x0000010073097824 */ /* 0x000fe400078e0270 */
[----:B------:R-:W-:Y:S01]  /*2b80*/  IMAD R116, R119, 0x100, R116 ;  /* 0x0000010077747824 */ /* 0x000fe200078e0274 */
[----:B------:R-:W-:Y:S02]  /*2b90*/  F2FP.F16.E4M3.UNPACK_B R16, R10.H1 ;  /* 0x0000000aff10723e */ /* 0x000fe400030006ff */
[----:B------:R-:W-:-:S02]  /*2ba0*/  F2FP.F16.E4M3.UNPACK_B R17, R11.H1 ;  /* 0x0000000bff11723e */ /* 0x000fc400030006ff */
        /* <DEDUP_REMOVED lines=13> */
[----:B0-----:R-:W-:Y:S02]  /*2c80*/  F2FP.F16.E4M3.UNPACK_B R16, R4 ;  /* 0x00000004ff10723e */ /* 0x001fe400020006ff */
        /* <DEDUP_REMOVED lines=22> */
[----:B------:R-:W-:Y:S01]  /*2df0*/  F2FP.F16.E4M3.UNPACK_B R5, R7 ;  /* 0x00000007ff05723e */ /* 0x000fe200020006ff */
[----:B------:R-:W-:Y:S02]  /*2e00*/  USHF.R.S32.HI UR9, URZ, 0x1f, UR8 ;  /* 0x0000001fff097899 */ /* 0x000fe40008011408 */
[----:B------:R-:W-:Y:S01]  /*2e10*/  IADD3 R28, P4, PT, R28, UR8, RZ ;  /* 0x000000081c1c7c10 */ /* 0x000fe2000ff9e0ff */
[----:B------:R-:W-:-:S03]  /*2e20*/  VIADD R62, R62, 0xffffffff ;  /* 0xffffffff3e3e7836 */ /* 0x000fc60000000000 */
[----:B------:R-:W-:Y:S01]  /*2e30*/  HMMA.16816.F32 R8, R12, R4, R8 ;  /* 0x000000040c08723c */ /* 0x000fe20000001808 */
[----:B------:R-:W-:Y:S02]  /*2e40*/  IADD3.X R39, PT, PT, R39, UR9, RZ, P4, !PT ;  /* 0x0000000927277c10 */ /* 0x000fe4000a7fe4ff */
[----:B------:R-:W-:Y:S02]  /*2e50*/  IADD3 R38, P4, PT, R38, UR8, RZ ;  /* 0x0000000826267c10 */ /* 0x000fe4000ff9e0ff */
[----:B------:R-:W-:Y:S02]  /*2e60*/  IADD3 R25, P1, PT, R25, UR8, RZ ;  /* 0x0000000819197c10 */ /* 0x000fe4000ff3e0ff */
[----:B------:R-:W-:Y:S01]  /*2e70*/  IADD3 R26, P2, PT, R26, UR8, RZ ;  /* 0x000000081a1a7c10 */ /* 0x000fe2000ff5e0ff */
[----:B------:R-:W-:Y:S01]  /*2e80*/  IMAD R4, R103, 0x100, R100 ;  /* 0x0000010067047824 */ /* 0x000fe200078e0264 */
[----:B------:R-:W-:Y:S01]  /*2e90*/  IADD3.X R53, PT, PT, R53, UR9, RZ, P4, !PT ;  /* 0x0000000935357c10 */ /* 0x000fe2000a7fe4ff */
[----:B------:R-:W-:Y:S01]  /*2ea0*/  IMAD R104, R107, 0x100, R104 ;  /* 0x000001006b687824 */ /* 0x000fe200078e0268 */
[----:B------:R-:W-:Y:S01]  /*2eb0*/  ISETP.NE.U32.AND P4, PT, R62, RZ, PT ;  /* 0x000000ff3e00720c */ /* 0x000fe20003f85070 */
[----:B------:R-:W-:Y:S01]  /*2ec0*/  IMAD R5, R131, 0x100, R128 ;  /* 0x0000010083057824 */ /* 0x000fe200078e0280 */
[----:B------:R-:W-:Y:S01]  /*2ed0*/  IADD3 R27, P3, PT, R27, UR8, RZ ;  /* 0x000000081b1b7c10 */ /* 0x000fe2000ff7e0ff */
[----:B------:R-:W-:Y:S01]  /*2ee0*/  IMAD R76, R79, 0x100, R76 ;  /* 0x000001004f4c7824 */ /* 0x000fe200078e024c */
[----:B------:R-:W-:-:S02]  /*2ef0*/  IADD3.X R33, PT, PT, R33, UR9, RZ, P1, !PT ;  /* 0x0000000921217c10 */ /* 0x000fc40008ffe4ff */
[----:B------:R-:W-:Y:S02]  /*2f00*/  IADD3.X R35, PT, PT, R35, UR9, RZ, P2, !PT ;  /* 0x0000000923237c10 */ /* 0x000fe400097fe4ff */
[----:B------:R-:W-:Y:S02]  /*2f10*/  IADD3 R29, P5, PT, R29, UR8, RZ ;  /* 0x000000081d1d7c10 */ /* 0x000fe4000ffbe0ff */
[----:B------:R-:W-:Y:S02]  /*2f20*/  IADD3 R30, P6, PT, R30, UR8, RZ ;  /* 0x000000081e1e7c10 */ /* 0x000fe4000ffde0ff */
[----:B------:R-:W-:Y:S02]  /*2f30*/  IADD3 R31, P0, PT, R31, UR8, RZ ;  /* 0x000000081f1f7c10 */ /* 0x000fe4000ff1e0ff */
[----:B------:R-:W-:Y:S02]  /*2f40*/  IADD3 R32, P1, PT, R32, UR8, RZ ;  /* 0x0000000820207c10 */ /* 0x000fe4000ff3e0ff */
[----:B------:R-:W-:-:S02]  /*2f50*/  IADD3 R34, P2, PT, R34, UR8, RZ ;  /* 0x0000000822227c10 */ /* 0x000fc4000ff5e0ff */
[----:B------:R-:W-:Y:S02]  /*2f60*/  F2FP.F16.E4M3.UNPACK_B R12, R6.H1 ;  /* 0x00000006ff0c723e */ /* 0x000fe400030006ff */
[----:B------:R-:W-:Y:S02]  /*2f70*/  F2FP.F16.E4M3.UNPACK_B R13, R7.H1 ;  /* 0x00000007ff0d723e */ /* 0x000fe400030006ff */
[----:B------:R-:W-:Y:S02]  /*2f80*/  F2FP.F16.E4M3.UNPACK_B R4, R4 ;  /* 0x00000004ff04723e */ /* 0x000fe400020006ff */
[----:B------:R-:W-:Y:S02]  /*2f90*/  F2FP.F16.E4M3.UNPACK_B R6, R104 ;  /* 0x00000068ff06723e */ /* 0x000fe400020006ff */
[----:B------:R-:W-:Y:S02]  /*2fa0*/  F2FP.F16.E4M3.UNPACK_B R5, R5 ;  /* 0x00000005ff05723e */ /* 0x000fe400020006ff */
[----:B------:R-:W-:-:S02]  /*2fb0*/  F2FP.F16.E4M3.UNPACK_B R7, R76 ;  /* 0x0000004cff07723e */ /* 0x000fc400020006ff */
[----:B------:R-:W-:Y:S02]  /*2fc0*/  IADD3.X R37, PT, PT, R37, UR9, RZ, P3, !PT ;  /* 0x0000000925257c10 */ /* 0x000fe40009ffe4ff */
[----:B------:R-:W-:Y:S02]  /*2fd0*/  IADD3 R36, P3, PT, R36, UR8, RZ ;  /* 0x0000000824247c10 */ /* 0x000fe4000ff7e0ff */
[----:B------:R-:W-:Y:S02]  /*2fe0*/  IADD3.X R41, PT, PT, R41, UR9, RZ, P5, !PT ;  /* 0x0000000929297c10 */ /* 0x000fe4000affe4ff */
[----:B------:R-:W-:Y:S02]  /*2ff0*/  IADD3.X R43, PT, PT, R43, UR9, RZ, P6, !PT ;  /* 0x000000092b2b7c10 */ /* 0x000fe4000b7fe4ff */
[----:B------:R-:W-:Y:S02]  /*3000*/  IADD3.X R45, PT, PT, R45, UR9, RZ, P0, !PT ;  /* 0x000000092d2d7c10 */ /* 0x000fe400087fe4ff */
[----:B------:R-:W-:-:S02]  /*3010*/  IADD3.X R47, PT, PT, R47, UR9, RZ, P1, !PT ;  /* 0x000000092f2f7c10 */ /* 0x000fc40008ffe4ff */
[----:B------:R-:W-:Y:S02]  /*3020*/  IADD3.X R49, PT, PT, R49, UR9, RZ, P2, !PT ;  /* 0x0000000931317c10 */ /* 0x000fe400097fe4ff */
[----:B------:R-:W-:Y:S02]  /*3030*/  IADD3 R40, P5, PT, R40, UR8, RZ ;  /* 0x0000000828287c10 */ /* 0x000fe4000ffbe0ff */
[----:B------:R-:W-:Y:S02]  /*3040*/  IADD3 R42, P6, PT, R42, UR8, RZ ;  /* 0x000000082a2a7c10 */ /* 0x000fe4000ffde0ff */
[----:B------:R-:W-:Y:S02]  /*3050*/  IADD3 R44, P0, PT, R44, UR8, RZ ;  /* 0x000000082c2c7c10 */ /* 0x000fe4000ff1e0ff */
[----:B------:R-:W-:Y:S02]  /*3060*/  IADD3 R46, P1, PT, R46, UR8, RZ ;  /* 0x000000082e2e7c10 */ /* 0x000fe4000ff3e0ff */
[----:B------:R-:W-:-:S02]  /*3070*/  IADD3 R48, P2, PT, R48, UR8, RZ ;  /* 0x0000000830307c10 */ /* 0x000fc4000ff5e0ff */
[----:B------:R-:W-:Y:S01]  /*3080*/  IADD3.X R51, PT, PT, R51, UR9, RZ, P3, !PT ;  /* 0x0000000933337c10 */ /* 0x000fe20009ffe4ff */
[----:B------:R-:W-:Y:S01]  /*3090*/  HMMA.16816.F32 R4, R4, R12, R8 ;  /* 0x0000000c0404723c */ /* 0x000fe20000001808 */
[----:B------:R-:W-:Y:S01]  /*30a0*/  IADD3 R50, P3, PT, R77, R50, RZ ;  /* 0x000000324d327210 */ /* 0x000fe20007f7e0ff */
[----:B------:R-:W-:Y:S01]  /*30b0*/  UIADD3 UR5, UPT, UPT, UR5, -0x80, URZ ;  /* 0xffffff8005057890 */ /* 0x000fe2000fffe0ff */
[----:B------:R-:W-:Y:S02]  /*30c0*/  IADD3.X R52, PT, PT, R52, UR9, RZ, P5, !PT ;  /* 0x0000000934347c10 */ /* 0x000fe4000affe4ff */
[----:B------:R-:W-:Y:S02]  /*30d0*/  IADD3.X R54, PT, PT, R54, UR9, RZ, P6, !PT ;  /* 0x0000000936367c10 */ /* 0x000fe4000b7fe4ff */
[----:B------:R-:W-:Y:S02]  /*30e0*/  IADD3.X R55, PT, PT, R55, UR9, RZ, P0, !PT ;  /* 0x0000000937377c10 */ /* 0x000fe400087fe4ff */
[----:B------:R-:W-:-:S02]  /*30f0*/  IADD3.X R56, PT, PT, R56, UR9, RZ, P1, !PT ;  /* 0x0000000938387c10 */ /* 0x000fc40008ffe4ff */
[----:B------:R-:W-:Y:S02]  /*3100*/  IADD3.X R57, PT, PT, R57, UR9, RZ, P2, !PT ;  /* 0x0000000939397c10 */ /* 0x000fe400097fe4ff */
[----:B------:R-:W-:Y:S01]  /*3110*/  LEA.HI.X.SX32 R58, R77, R58, 0x1, P3 ;  /* 0x0000003a4d3a7211 */ /* 0x000fe200018f0eff */
[----:B------:R-:W-:Y:S06]  /*3120*/  @P4 BRA `(.L_x_1) ;  /* 0xffffffe800944947 */ /* 0x000fec000383ffff */
.L_x_0:
[----:B------:R-:W-:Y:S01]  /*3130*/  BAR.SYNC.DEFER_BLOCKING 0x0 ;  /* 0x0000000000007b1d */ /* 0x000fe20000010000 */
[----:B------:R-:W-:Y:S01]  /*3140*/  R2UR UR5, R3 ;  /* 0x00000000030572ca */ /* 0x000fe200000e0000 */
[----:B------:R-:W-:Y:S01]  /*3150*/  IMAD.SHL.U32 R8, R0, 0x10, RZ ;  /* 0x0000001000087824 */ /* 0x000fe200078e00ff */
[----:B------:R-:W-:Y:S02]  /*3160*/  SHF.R.U32.HI R9, RZ, 0x4, R0 ;  /* 0x00000004ff097819 */ /* 0x000fe40000011600 */
[----:B------:R-:W-:Y:S01]  /*3170*/  SGXT.U32 R2, R2, 0x1 ;  /* 0x000000010202781a */ /* 0x000fe20000000000 */
[----:B------:R-:W0:Y:S01]  /*3180*/  LDCU.128 UR8, c[0x0][0x390] ;  /* 0x00007200ff0877ac */ /* 0x000e220008000c00 */
[----:B------:R-:W-:Y:S02]  /*3190*/  LOP3.LUT R3, R0, 0x1c, RZ, 0xc0, !PT ;  /* 0x0000001c00037812 */ /* 0x000fe400078ec0ff */
[----:B------:R-:W-:Y:S01]  /*31a0*/  LOP3.LUT R2, R2, 0x2, R9, 0xf8, !PT ;  /* 0x0000000202027812 */ /* 0x000fe200078ef809 */
[----:B------:R-:W-:Y:S01]  /*31b0*/  IMAD.SHL.U32 R9, R0, 0x4, RZ ;  /* 0x0000000400097824 */ /* 0x000fe200078e00ff */
[----:B------:R-:W-:-:S02]  /*31c0*/  LOP3.LUT R3, R3, 0x60, R22, 0xf8, !PT ;  /* 0x0000006003037812 */ /* 0x000fc400078ef816 */
[----:B------:R-:W-:Y:S01]  /*31d0*/  F2FP.SATFINITE.E4M3.F32.PACK_AB_MERGE_C R4, R5, R4, RZ ;  /* 0x000000040504723e */ /* 0x000fe200048070ff */
[----:B------:R-:W-:Y:S01]  /*31e0*/  ULEA.HI UR5, UR5, UR4, URZ, 0x1a ;  /* 0x0000000405057291 */ /* 0x000fe2000f8fd0ff */
[----:B------:R-:W-:Y:S02]  /*31f0*/  F2FP.SATFINITE.E4M3.F32.PACK_AB_MERGE_C R6, R7, R6, RZ ;  /* 0x000000060706723e */ /* 0x000fe400048070ff */
[----:B------:R-:W-:Y:S02]  /*3200*/  LOP3.LUT R5, R2, R3, RZ, 0xfc, !PT ;  /* 0x0000000302057212 */ /* 0x000fe400078efcff */
[----:B------:R-:W-:Y:S02]  /*3210*/  LOP3.LUT R8, R8, 0x180, RZ, 0xc0, !PT ;  /* 0x0000018008087812 */ /* 0x000fe400078ec0ff */
[----:B------:R-:W-:Y:S02]  /*3220*/  LOP3.LUT R2, R4, 0xffff, RZ, 0xc0, !PT ;  /* 0x0000ffff04027812 */ /* 0x000fe400078ec0ff */
[----:B------:R-:W-:Y:S01]  /*3230*/  LOP3.LUT R3, R6, 0xffff, RZ, 0xc0, !PT ;  /* 0x0000ffff06037812 */ /* 0x000fe200078ec0ff */
[----:B------:R1:W-:Y:S01]  /*3240*/  STS.U8 [R5+UR4], R4 ;  /* 0x0000000405007988 */ /* 0x0003e20008000004 */
[----:B------:R-:W-:-:S02]  /*3250*/  LOP3.LUT R11, R8, 0x7c, R9, 0xf8, !PT ;  /* 0x0000007c080b7812 */ /* 0x000fc400078ef809 */
[----:B------:R-:W-:Y:S02]  /*3260*/  SHF.R.U32.HI R2, RZ, 0x8, R2 ;  /* 0x00000008ff027819 */ /* 0x000fe40000011602 */
[C---:B------:R-:W-:Y:S02]  /*3270*/  LOP3.LUT R7, R5.reuse, 0x40, RZ, 0x3c, !PT ;  /* 0x0000004005077812 */ /* 0x040fe400078e3cff */
[C---:B------:R-:W-:Y:S02]  /*3280*/  LOP3.LUT R9, R5.reuse, 0x20, RZ, 0x3c, !PT ;  /* 0x0000002005097812 */ /* 0x040fe400078e3cff */
[----:B------:R-:W-:Y:S01]  /*3290*/  SHF.R.U32.HI R3, RZ, 0x8, R3 ;  /* 0x00000008ff037819 */ /* 0x000fe20000011603 */
[----:B------:R2:W-:Y:S01]  /*32a0*/  STS.U8 [R7+UR4+0x100], R2 ;  /* 0x0001000207007988 */ /* 0x0005e20008000004 */
[----:B------:R-:W-:Y:S02]  /*32b0*/  LOP3.LUT R8, R5, 0x60, RZ, 0x3c, !PT ;  /* 0x0000006005087812 */ /* 0x000fe400078e3cff */
[--C-:B------:R-:W-:Y:S01]  /*32c0*/  LOP3.LUT R11, R11, 0x60, R0.reuse, 0x78, !PT ;  /* 0x000000600b0b7812 */ /* 0x100fe200078e7800 */
[----:B------:R-:W-:Y:S01]  /*32d0*/  STS.U8 [R9+UR4+0x80], R6 ;  /* 0x0000800609007988 */ /* 0x000fe20008000004 */
[----:B------:R-:W-:-:S02]  /*32e0*/  SHF.R.U32.HI R0, RZ, 0x4, R0 ;  /* 0x00000004ff007819 */ /* 0x000fc40000011600 */
[----:B0-----:R-:W-:Y:S01]  /*32f0*/  ISETP.GE.AND P0, PT, R20, UR10, PT ;  /* 0x0000000a14007c0c */ /* 0x001fe2000bf06270 */
[----:B------:R0:W-:Y:S01]  /*3300*/  STS.U8 [R8+UR4+0x180], R3 ;  /* 0x0001800308007988 */ /* 0x0001e20008000004 */
[----:B------:R-:W2:Y:S01]  /*3310*/  LDCU UR4, c[0x0][0x3b4] ;  /* 0x00007680ff0477ac */ /* 0x000ea20008000800 */
[----:B-1----:R-:W-:Y:S01]  /*3320*/  SGXT.U32 R4, R0, 0x4 ;  /* 0x000000040004781a */ /* 0x002fe20000000000 */
[----:B------:R-:W-:Y:S03]  /*3330*/  BAR.SYNC.DEFER_BLOCKING 0x0 ;  /* 0x0000000000007b1d */ /* 0x000fe60000010000 */
[C---:B------:R-:W-:Y:S02]  /*3340*/  LOP3.LUT R0, R21.reuse, R4, RZ, 0xfc, !PT ;  /* 0x0000000415007212 */ /* 0x040fe400078efcff */
[----:B------:R-:W-:Y:S02]  /*3350*/  LOP3.LUT R21, R21, 0x10, R4, 0xfe, !PT ;  /* 0x0000001015157812 */ /* 0x000fe400078efe04 */
[----:B------:R-:W-:-:S02]  /*3360*/  ISETP.LT.AND P1, PT, R0, UR11, !P0 ;  /* 0x0000000b00007c0c */ /* 0x000fc4000c721270 */
[----:B------:R-:W-:Y:S01]  /*3370*/  ISETP.LT.AND P0, PT, R21, UR11, !P0 ;  /* 0x0000000b15007c0c */ /* 0x000fe2000c701270 */
[----:B--2---:R-:W-:-:S05]  /*3380*/  IMAD R2, R20, UR4, RZ ;  /* 0x0000000414027c24 */ /* 0x004fca000f8e02ff */
[C---:B------:R-:W-:Y:S01]  /*3390*/  IADD3 R4, P2, PT, R2.reuse, UR8, RZ ;  /* 0x0000000802047c10 */ /* 0x040fe2000ff5e0ff */
[----:B------:R-:W1:Y:S01]  /*33a0*/  LDS.U16 R11, [R11+UR5] ;  /* 0x000000050b0b7984 */ /* 0x000e620008000400 */
[----:B------:R-:W0:Y:S02]  /*33b0*/  LDCU UR5, c[0x0][0x3b8] ;  /* 0x00007700ff0577ac */ /* 0x000e240008000800 */
[----:B------:R-:W-:Y:S01]  /*33c0*/  LEA.HI.X.SX32 R5, R2, UR9, 0x1, P2 ;  /* 0x0000000902057c11 */ /* 0x000fe200090f0eff */
[----:B0-----:R-:W-:Y:S02]  /*33d0*/  IMAD R3, R0, UR5, RZ ;  /* 0x0000000500037c24 */ /* 0x001fe4000f8e02ff */
[----:B------:R-:W-:-:S03]  /*33e0*/  IMAD R0, R21, UR5, RZ ;  /* 0x0000000515007c24 */ /* 0x000fc6000f8e02ff */
[CC--:B------:R-:W-:Y:S02]  /*33f0*/  IADD3 R2, P2, PT, R3.reuse, R4.reuse, RZ ;  /* 0x0000000403027210 */ /* 0x0c0fe40007f5e0ff */
[C---:B------:R-:W-:Y:S02]  /*3400*/  IADD3 R4, P3, PT, R0.reuse, R4, RZ ;  /* 0x0000000400047210 */ /* 0x040fe40007f7e0ff */
[-C--:B------:R-:W-:Y:S02]  /*3410*/  LEA.HI.X.SX32 R3, R3, R5.reuse, 0x1, P2 ;  /* 0x0000000503037211 */ /* 0x080fe400010f0eff */
[----:B------:R-:W-:Y:S02]  /*3420*/  LEA.HI.X.SX32 R5, R0, R5, 0x1, P3 ;  /* 0x0000000500057211 */ /* 0x000fe400018f0eff */
[----:B-1----:R-:W-:-:S05]  /*3430*/  PRMT R7, R11, 0x7770, RZ ;  /* 0x000077700b077816 */ /* 0x002fca00000000ff */
[----:B------:R0:W-:Y:S01]  /*3440*/  @P1 STG.E.U8 desc[UR6][R2.64], R7 ;  /* 0x0000000702001986 */ /* 0x0001e2000c101106 */
[----:B------:R-:W-:Y:S05]  /*3450*/  @!P0 EXIT ;  /* 0x000000000000894d */ /* 0x000fea0003800000 */
[----:B0-----:R-:W-:-:S05]  /*3460*/  PRMT R3, R11, 0x7771, RZ ;  /* 0x000077710b037816 */ /* 0x001fca00000000ff */
[----:B------:R-:W-:Y:S01]  /*3470*/  STG.E.U8 desc[UR6][R4.64], R3 ;  /* 0x0000000304007986 */ /* 0x000fe2000c101106 */
[----:B------:R-:W-:Y:S05]  /*3480*/  EXIT ;  /* 0x000000000000794d */ /* 0x000fea0003800000 */
.L_x_2:
[----:B------:R-:W-:-:S00]  /*3490*/  BRA `(.L_x_2) ;  /* 0xfffffffc00fc7947 */ /* 0x000fc0000383ffff */
[----:B------:R-:W-:-:S00]  /*34a0*/  NOP ;  /* 0x0000000000007918 */ /* 0x000fc00000000000 */
        /* <DEDUP_REMOVED lines=13> */
.L_x_3:


//--------------------- .nv.shared.matmul_kernel  --------------------------
	.section	.nv.shared.matmul_kernel,"aw",@nobits
	.sectionflags	@""
	.align	16
	.zero		1024


//--------------------- .nv.shared.reserved.0     --------------------------
	.section	.nv.shared.reserved.0,"aw",@nobits
	.weak		__nv_reservedSMEM_offset_0_alias
	.size		__nv_reservedSMEM_offset_0_alias, 0, 64
	.other		__nv_reservedSMEM_offset_0_alias,@"STO_CUDA_RESERVED_SHARED STV_DEFAULT"
__nv_reservedSMEM_offset_0_alias:
	.zero		0
	.zero		64


//--------------------- .nv.constant0.matmul_kernel --------------------------
	.section	.nv.constant0.matmul_kernel,"a",@progbits
	.sectionflags	@""
	.align	4
.nv.constant0.matmul_kernel:
	.zero		976


//--------------------- SYMBOLS --------------------------

	.type		.nv.reservedSmem.offset0,@object
	.size		.nv.reservedSmem.offset0,0x4
	.type		.nv.reservedSmem.cap,@object
	.size		.nv.reservedSmem.cap,0x4
